//
// Generated by NVIDIA NVVM Compiler
//
// Compiler Build ID: CL-36424714
// Cuda compilation tools, release 13.0, V13.0.88
// Based on NVVM 20.0.0
//

.version 9.0
.target sm_100
.address_size 64

	// .globl	lambda_25604
// _ZZ12lambda_25604E29reserver_reserve_shared_30522 has been demoted
// _ZZ12lambda_25866E29reserver_reserve_shared_30743 has been demoted

.visible .entry lambda_25604(
	.param .align 8 .b8 lambda_25604_param_0[24],
	.param .u64 .ptr .align 1 lambda_25604_param_1,
	.param .align 8 .b8 lambda_25604_param_2[16],
	.param .align 8 .b8 lambda_25604_param_3[40]
)
.maxntid 128
{
	.reg .pred 	%p<134>;
	.reg .b32 	%r<294>;
	.reg .b64 	%rd<41>;
	.reg .b64 	%fd<125>;
	// demoted variable
	.shared .align 8 .b8 _ZZ12lambda_25604E29reserver_reserve_shared_30522[7504];
	ld.param.u64 	%rd5, [lambda_25604_param_2+8];
	ld.param.u64 	%rd4, [lambda_25604_param_0+8];
	ld.param.v2.u32 	{%r145, %r146}, [lambda_25604_param_0+16];
	ld.param.u64 	%rd6, [lambda_25604_param_1];
	ld.param.v2.u32 	{%r3, %r4}, [lambda_25604_param_3+32];
	cvta.to.global.u64 	%rd1, %rd6;
	mov.u32 	%r5, %ntid.x;
	mov.u32 	%r6, %ntid.y;
	mov.u32 	%r7, %ctaid.x;
	mov.u32 	%r148, %ctaid.y;
	mov.u32 	%r8, %tid.x;
	mov.u32 	%r9, %tid.y;
	mad.lo.s32 	%r10, %r148, %r6, %r9;
	shr.u32 	%r149, %r145, 31;
	add.s32 	%r150, %r145, %r149;
	shr.s32 	%r11, %r150, 1;
	shr.u32 	%r151, %r146, 31;
	add.s32 	%r152, %r146, %r151;
	shr.s32 	%r12, %r152, 1;
	mad.lo.s32 	%r13, %r7, %r5, %r8;
	and.b32  	%r14, %r150, -2;
	and.b32  	%r15, %r152, -2;
	add.s32 	%r16, %r14, %r5;
	add.s32 	%r17, %r15, %r6;
	setp.lt.s32 	%p3, %r17, 1;
	@%p3 bra 	$L__BB0_54;
	sub.s32 	%r18, %r13, %r11;
	mul.lo.s32 	%r19, %r16, %r9;
	sub.s32 	%r20, %r10, %r12;
	mul.lo.s32 	%r21, %r3, %r20;
	setp.lt.s32 	%p4, %r16, 1;
	@%p4 bra 	$L__BB0_23;
	setp.lt.s32 	%p5, %r20, %r4;
	setp.gt.s32 	%p6, %r20, -1;
	and.pred  	%p1, %p6, %p5;
	max.s32 	%r154, %r14, 0;
	setp.gt.s32 	%p7, %r145, 1;
	selp.u32 	%r155, 1, 0, %p7;
	selp.s32 	%r156, -1, 0, %p7;
	add.s32 	%r157, %r154, %r156;
	div.u32 	%r158, %r157, %r5;
	add.s32 	%r159, %r158, %r155;
	add.s32 	%r22, %r159, 1;
	and.b32  	%r23, %r22, 3;
	setp.lt.u32 	%p8, %r159, 3;
	mov.b32 	%r292, 0;
	@%p8 bra 	$L__BB0_17;
	and.b32  	%r24, %r22, -4;
	mov.b32 	%r292, 0;
	mov.u32 	%r293, %r292;
$L__BB0_4:
	setp.ge.u32 	%p9, %r9, %r17;
	add.s32 	%r131, %r292, %r8;
	setp.ge.s32 	%p10, %r131, %r16;
	or.pred  	%p11, %p9, %p10;
	@%p11 bra 	$L__BB0_7;
	add.s32 	%r132, %r292, %r18;
	setp.gt.s32 	%p12, %r132, -1;
	setp.lt.s32 	%p13, %r132, %r3;
	and.pred  	%p14, %p13, %p12;
	and.pred  	%p15, %p14, %p1;
	not.pred 	%p16, %p15;
	@%p16 bra 	$L__BB0_7;
	add.s32 	%r161, %r132, %r21;
	mul.wide.s32 	%rd7, %r161, 8;
	add.s64 	%rd8, %rd1, %rd7;
	ld.global.f64 	%fd14, [%rd8];
	add.s32 	%r162, %r131, %r19;
	shl.b32 	%r163, %r162, 3;
	mov.u32 	%r164, _ZZ12lambda_25604E29reserver_reserve_shared_30522;
	add.s32 	%r165, %r164, %r163;
	st.shared.f64 	[%r165], %fd14;
$L__BB0_7:
	setp.ge.u32 	%p17, %r9, %r17;
	add.s32 	%r133, %r292, %r5;
	add.s32 	%r134, %r131, %r5;
	setp.ge.s32 	%p18, %r134, %r16;
	or.pred  	%p19, %p17, %p18;
	@%p19 bra 	$L__BB0_10;
	add.s32 	%r135, %r133, %r18;
	setp.gt.s32 	%p20, %r135, -1;
	setp.lt.s32 	%p21, %r135, %r3;
	and.pred  	%p22, %p21, %p20;
	and.pred  	%p23, %p22, %p1;
	not.pred 	%p24, %p23;
	@%p24 bra 	$L__BB0_10;
	add.s32 	%r166, %r135, %r21;
	mul.wide.s32 	%rd9, %r166, 8;
	add.s64 	%rd10, %rd1, %rd9;
	ld.global.f64 	%fd15, [%rd10];
	add.s32 	%r167, %r134, %r19;
	shl.b32 	%r168, %r167, 3;
	mov.u32 	%r169, _ZZ12lambda_25604E29reserver_reserve_shared_30522;
	add.s32 	%r170, %r169, %r168;
	st.shared.f64 	[%r170], %fd15;
$L__BB0_10:
	setp.ge.u32 	%p25, %r9, %r17;
	add.s32 	%r136, %r133, %r5;
	add.s32 	%r137, %r134, %r5;
	setp.ge.s32 	%p26, %r137, %r16;
	or.pred  	%p27, %p25, %p26;
	@%p27 bra 	$L__BB0_13;
	add.s32 	%r138, %r136, %r18;
	setp.gt.s32 	%p28, %r138, -1;
	setp.lt.s32 	%p29, %r138, %r3;
	and.pred  	%p30, %p29, %p28;
	and.pred  	%p31, %p30, %p1;
	not.pred 	%p32, %p31;
	@%p32 bra 	$L__BB0_13;
	add.s32 	%r171, %r138, %r21;
	mul.wide.s32 	%rd11, %r171, 8;
	add.s64 	%rd12, %rd1, %rd11;
	ld.global.f64 	%fd16, [%rd12];
	add.s32 	%r172, %r137, %r19;
	shl.b32 	%r173, %r172, 3;
	mov.u32 	%r174, _ZZ12lambda_25604E29reserver_reserve_shared_30522;
	add.s32 	%r175, %r174, %r173;
	st.shared.f64 	[%r175], %fd16;
$L__BB0_13:
	setp.ge.u32 	%p33, %r9, %r17;
	add.s32 	%r139, %r136, %r5;
	add.s32 	%r140, %r137, %r5;
	setp.ge.s32 	%p34, %r140, %r16;
	or.pred  	%p35, %p33, %p34;
	@%p35 bra 	$L__BB0_16;
	add.s32 	%r141, %r139, %r18;
	setp.gt.s32 	%p36, %r141, -1;
	setp.lt.s32 	%p37, %r141, %r3;
	and.pred  	%p38, %p37, %p36;
	and.pred  	%p39, %p38, %p1;
	not.pred 	%p40, %p39;
	@%p40 bra 	$L__BB0_16;
	add.s32 	%r176, %r141, %r21;
	mul.wide.s32 	%rd13, %r176, 8;
	add.s64 	%rd14, %rd1, %rd13;
	ld.global.f64 	%fd17, [%rd14];
	add.s32 	%r177, %r140, %r19;
	shl.b32 	%r178, %r177, 3;
	mov.u32 	%r179, _ZZ12lambda_25604E29reserver_reserve_shared_30522;
	add.s32 	%r180, %r179, %r178;
	st.shared.f64 	[%r180], %fd17;
$L__BB0_16:
	add.s32 	%r292, %r139, %r5;
	add.s32 	%r293, %r293, 4;
	setp.eq.s32 	%p41, %r293, %r24;
	@%p41 bra 	$L__BB0_17;
	bra.uni 	$L__BB0_4;
$L__BB0_17:
	setp.eq.s32 	%p42, %r23, 0;
	@%p42 bra 	$L__BB0_23;
	mov.b32 	%r264, 0;
$L__BB0_19:
	.pragma "nounroll";
	setp.ge.u32 	%p43, %r9, %r17;
	add.s32 	%r28, %r292, %r8;
	setp.ge.s32 	%p44, %r28, %r16;
	or.pred  	%p45, %p43, %p44;
	@%p45 bra 	$L__BB0_22;
	add.s32 	%r29, %r292, %r18;
	setp.gt.s32 	%p46, %r29, -1;
	setp.lt.s32 	%p47, %r29, %r3;
	and.pred  	%p48, %p47, %p46;
	and.pred  	%p49, %p48, %p1;
	not.pred 	%p50, %p49;
	@%p50 bra 	$L__BB0_22;
	add.s32 	%r182, %r29, %r21;
	mul.wide.s32 	%rd15, %r182, 8;
	add.s64 	%rd16, %rd1, %rd15;
	ld.global.f64 	%fd18, [%rd16];
	add.s32 	%r183, %r28, %r19;
	shl.b32 	%r184, %r183, 3;
	mov.u32 	%r185, _ZZ12lambda_25604E29reserver_reserve_shared_30522;
	add.s32 	%r186, %r185, %r184;
	st.shared.f64 	[%r186], %fd18;
$L__BB0_22:
	add.s32 	%r292, %r292, %r5;
	add.s32 	%r264, %r264, 1;
	setp.ne.s32 	%p51, %r264, %r23;
	@%p51 bra 	$L__BB0_19;
$L__BB0_23:
	setp.lt.s32 	%p52, %r146, 2;
	@%p52 bra 	$L__BB0_54;
	max.s32 	%r187, %r14, 0;
	setp.gt.s32 	%p53, %r145, 1;
	selp.u32 	%r188, 1, 0, %p53;
	selp.s32 	%r189, -1, 0, %p53;
	add.s32 	%r190, %r187, %r189;
	div.u32 	%r191, %r190, %r5;
	add.s32 	%r32, %r191, %r188;
	add.s32 	%r192, %r32, 1;
	and.b32  	%r33, %r192, 3;
	add.s32 	%r193, %r7, 2;
	mad.lo.s32 	%r194, %r5, %r193, %r8;
	sub.s32 	%r34, %r194, %r11;
	shl.b32 	%r35, %r5, 2;
	add.s32 	%r195, %r7, 3;
	mad.lo.s32 	%r196, %r5, %r195, %r8;
	sub.s32 	%r36, %r196, %r11;
	mad.lo.s32 	%r197, %r5, %r7, %r5;
	add.s32 	%r198, %r8, %r197;
	sub.s32 	%r37, %r198, %r11;
	shl.b32 	%r199, %r5, 3;
	mov.u32 	%r200, _ZZ12lambda_25604E29reserver_reserve_shared_30522;
	add.s32 	%r38, %r200, %r199;
	shl.b32 	%r39, %r16, 3;
	shl.b32 	%r40, %r5, 5;
	shl.b32 	%r201, %r5, 1;
	add.s32 	%r41, %r8, %r201;
	shl.b32 	%r202, %r5, 4;
	add.s32 	%r42, %r200, %r202;
	mad.lo.s32 	%r43, %r5, 3, %r8;
	mad.lo.s32 	%r44, %r5, 24, %r200;
	and.b32  	%r203, %r192, -4;
	neg.s32 	%r45, %r203;
	mov.u32 	%r275, %r6;
$L__BB0_25:
	mov.u32 	%r77, %r275;
	setp.lt.s32 	%p54, %r16, 1;
	add.s32 	%r78, %r77, %r20;
	add.s32 	%r79, %r77, %r9;
	mul.lo.s32 	%r80, %r79, %r16;
	mul.lo.s32 	%r81, %r78, %r3;
	@%p54 bra 	$L__BB0_53;
	setp.lt.s32 	%p55, %r78, %r4;
	setp.lt.u32 	%p56, %r32, 3;
	setp.gt.s32 	%p57, %r78, -1;
	and.pred  	%p2, %p57, %p55;
	mov.b32 	%r291, 0;
	@%p56 bra 	$L__BB0_41;
	add.s32 	%r282, %r8, %r5;
	add.s32 	%r289, %r34, %r81;
	add.s32 	%r287, %r36, %r81;
	add.s32 	%r285, %r37, %r81;
	add.s32 	%r283, %r18, %r81;
	shl.b32 	%r206, %r8, 3;
	mad.lo.s32 	%r281, %r39, %r79, %r206;
	mov.b32 	%r291, 0;
	mov.u32 	%r277, %r45;
	mov.u32 	%r278, %r8;
	mov.u32 	%r279, %r43;
	mov.u32 	%r280, %r41;
	mov.u32 	%r284, %r18;
	mov.u32 	%r286, %r37;
	mov.u32 	%r288, %r36;
	mov.u32 	%r290, %r34;
$L__BB0_28:
	setp.ge.s32 	%p58, %r79, %r17;
	setp.ge.s32 	%p59, %r278, %r16;
	or.pred  	%p60, %p59, %p58;
	@%p60 bra 	$L__BB0_31;
	setp.gt.s32 	%p61, %r284, -1;
	setp.lt.s32 	%p62, %r284, %r3;
	and.pred  	%p63, %p62, %p61;
	and.pred  	%p64, %p63, %p2;
	not.pred 	%p65, %p64;
	@%p65 bra 	$L__BB0_31;
	mov.u32 	%r207, _ZZ12lambda_25604E29reserver_reserve_shared_30522;
	add.s32 	%r208, %r207, %r281;
	mul.wide.s32 	%rd17, %r283, 8;
	add.s64 	%rd18, %rd1, %rd17;
	ld.global.f64 	%fd19, [%rd18];
	st.shared.f64 	[%r208], %fd19;
$L__BB0_31:
	setp.ge.s32 	%p67, %r282, %r16;
	or.pred  	%p68, %p67, %p58;
	@%p68 bra 	$L__BB0_34;
	setp.gt.s32 	%p69, %r286, -1;
	setp.lt.s32 	%p70, %r286, %r3;
	and.pred  	%p71, %p70, %p69;
	and.pred  	%p72, %p71, %p2;
	not.pred 	%p73, %p72;
	@%p73 bra 	$L__BB0_34;
	add.s32 	%r209, %r38, %r281;
	mul.wide.s32 	%rd19, %r285, 8;
	add.s64 	%rd20, %rd1, %rd19;
	ld.global.f64 	%fd20, [%rd20];
	st.shared.f64 	[%r209], %fd20;
$L__BB0_34:
	add.s32 	%r112, %r291, %r5;
	setp.ge.s32 	%p75, %r280, %r16;
	or.pred  	%p76, %p75, %p58;
	@%p76 bra 	$L__BB0_37;
	setp.gt.s32 	%p77, %r290, -1;
	setp.lt.s32 	%p78, %r290, %r3;
	and.pred  	%p79, %p78, %p77;
	and.pred  	%p80, %p79, %p2;
	not.pred 	%p81, %p80;
	@%p81 bra 	$L__BB0_37;
	add.s32 	%r210, %r42, %r281;
	mul.wide.s32 	%rd21, %r289, 8;
	add.s64 	%rd22, %rd1, %rd21;
	ld.global.f64 	%fd21, [%rd22];
	st.shared.f64 	[%r210], %fd21;
$L__BB0_37:
	add.s32 	%r113, %r112, %r5;
	setp.ge.s32 	%p83, %r279, %r16;
	or.pred  	%p84, %p83, %p58;
	@%p84 bra 	$L__BB0_40;
	setp.gt.s32 	%p85, %r288, -1;
	setp.lt.s32 	%p86, %r288, %r3;
	and.pred  	%p87, %p86, %p85;
	and.pred  	%p88, %p87, %p2;
	not.pred 	%p89, %p88;
	@%p89 bra 	$L__BB0_40;
	add.s32 	%r211, %r44, %r281;
	mul.wide.s32 	%rd23, %r287, 8;
	add.s64 	%rd24, %rd1, %rd23;
	ld.global.f64 	%fd22, [%rd24];
	st.shared.f64 	[%r211], %fd22;
$L__BB0_40:
	add.s32 	%r212, %r113, %r5;
	add.s32 	%r291, %r212, %r5;
	add.s32 	%r290, %r290, %r35;
	add.s32 	%r289, %r289, %r35;
	add.s32 	%r288, %r288, %r35;
	add.s32 	%r287, %r287, %r35;
	add.s32 	%r286, %r286, %r35;
	add.s32 	%r285, %r285, %r35;
	add.s32 	%r284, %r284, %r35;
	add.s32 	%r283, %r283, %r35;
	add.s32 	%r282, %r282, %r35;
	add.s32 	%r281, %r281, %r40;
	add.s32 	%r280, %r280, %r35;
	add.s32 	%r279, %r279, %r35;
	add.s32 	%r278, %r278, %r35;
	add.s32 	%r277, %r277, 4;
	setp.eq.s32 	%p90, %r277, 0;
	@%p90 bra 	$L__BB0_41;
	bra.uni 	$L__BB0_28;
$L__BB0_41:
	setp.eq.s32 	%p91, %r33, 0;
	@%p91 bra 	$L__BB0_53;
	setp.ge.s32 	%p92, %r79, %r17;
	add.s32 	%r89, %r291, %r8;
	setp.ge.s32 	%p93, %r89, %r16;
	or.pred  	%p94, %p93, %p92;
	@%p94 bra 	$L__BB0_45;
	add.s32 	%r90, %r291, %r18;
	setp.gt.s32 	%p95, %r90, -1;
	setp.lt.s32 	%p96, %r90, %r3;
	and.pred  	%p97, %p96, %p95;
	and.pred  	%p98, %p97, %p2;
	not.pred 	%p99, %p98;
	@%p99 bra 	$L__BB0_45;
	add.s32 	%r213, %r89, %r80;
	add.s32 	%r214, %r90, %r81;
	shl.b32 	%r215, %r213, 3;
	mov.u32 	%r216, _ZZ12lambda_25604E29reserver_reserve_shared_30522;
	add.s32 	%r217, %r216, %r215;
	mul.wide.s32 	%rd25, %r214, 8;
	add.s64 	%rd26, %rd1, %rd25;
	ld.global.f64 	%fd23, [%rd26];
	st.shared.f64 	[%r217], %fd23;
$L__BB0_45:
	setp.eq.s32 	%p100, %r33, 1;
	add.s32 	%r91, %r291, %r5;
	@%p100 bra 	$L__BB0_53;
	setp.ge.s32 	%p101, %r79, %r17;
	add.s32 	%r92, %r89, %r5;
	setp.ge.s32 	%p102, %r92, %r16;
	or.pred  	%p103, %p102, %p101;
	@%p103 bra 	$L__BB0_49;
	add.s32 	%r93, %r91, %r18;
	setp.gt.s32 	%p104, %r93, -1;
	setp.lt.s32 	%p105, %r93, %r3;
	and.pred  	%p106, %p105, %p104;
	and.pred  	%p107, %p106, %p2;
	not.pred 	%p108, %p107;
	@%p108 bra 	$L__BB0_49;
	add.s32 	%r218, %r92, %r80;
	add.s32 	%r219, %r93, %r81;
	shl.b32 	%r220, %r218, 3;
	mov.u32 	%r221, _ZZ12lambda_25604E29reserver_reserve_shared_30522;
	add.s32 	%r222, %r221, %r220;
	mul.wide.s32 	%rd27, %r219, 8;
	add.s64 	%rd28, %rd1, %rd27;
	ld.global.f64 	%fd24, [%rd28];
	st.shared.f64 	[%r222], %fd24;
$L__BB0_49:
	setp.eq.s32 	%p109, %r33, 2;
	@%p109 bra 	$L__BB0_53;
	setp.ge.s32 	%p110, %r79, %r17;
	add.s32 	%r94, %r92, %r5;
	setp.ge.s32 	%p111, %r94, %r16;
	or.pred  	%p112, %p111, %p110;
	@%p112 bra 	$L__BB0_53;
	add.s32 	%r223, %r91, %r5;
	add.s32 	%r95, %r223, %r18;
	setp.gt.s32 	%p113, %r95, -1;
	setp.lt.s32 	%p114, %r95, %r3;
	and.pred  	%p115, %p114, %p113;
	and.pred  	%p116, %p115, %p2;
	not.pred 	%p117, %p116;
	@%p117 bra 	$L__BB0_53;
	add.s32 	%r224, %r94, %r80;
	add.s32 	%r225, %r95, %r81;
	shl.b32 	%r226, %r224, 3;
	mov.u32 	%r227, _ZZ12lambda_25604E29reserver_reserve_shared_30522;
	add.s32 	%r228, %r227, %r226;
	mul.wide.s32 	%rd29, %r225, 8;
	add.s64 	%rd30, %rd1, %rd29;
	ld.global.f64 	%fd25, [%rd30];
	st.shared.f64 	[%r228], %fd25;
$L__BB0_53:
	add.s32 	%r275, %r77, %r6;
	setp.lt.s32 	%p118, %r77, %r15;
	@%p118 bra 	$L__BB0_25;
$L__BB0_54:
	bar.sync 	0;
	setp.ge.s32 	%p119, %r13, %r3;
	setp.ge.s32 	%p120, %r10, %r4;
	or.pred  	%p121, %p119, %p120;
	@%p121 bra 	$L__BB0_57;
	setp.ge.s32 	%p122, %r13, %r11;
	add.s32 	%r230, %r12, %r9;
	mad.lo.s32 	%r231, %r3, %r10, %r13;
	mul.lo.s32 	%r46, %r16, %r230;
	cvta.to.global.u64 	%rd31, %rd5;
	mul.wide.u32 	%rd32, %r231, 8;
	add.s64 	%rd2, %rd31, %rd32;
	sub.s32 	%r232, %r3, %r11;
	setp.lt.s32 	%p123, %r13, %r232;
	and.pred  	%p124, %p122, %p123;
	@%p124 bra 	$L__BB0_58;
	add.s32 	%r233, %r11, %r8;
	add.s32 	%r234, %r233, %r46;
	shl.b32 	%r235, %r234, 3;
	mov.u32 	%r236, _ZZ12lambda_25604E29reserver_reserve_shared_30522;
	add.s32 	%r237, %r236, %r235;
	ld.shared.f64 	%fd26, [%r237];
	st.global.f64 	[%rd2], %fd26;
$L__BB0_57:
	ret;
$L__BB0_58:
	cvta.to.global.u64 	%rd3, %rd4;
	setp.lt.s32 	%p125, %r145, -1;
	mov.f64 	%fd123, 0d0000000000000000;
	@%p125 bra 	$L__BB0_71;
	neg.s32 	%r274, %r11;
	add.s32 	%r238, %r11, %r8;
	add.s32 	%r48, %r238, %r46;
	abs.s32 	%r239, %r11;
	add.s32 	%r240, %r11, %r239;
	add.s32 	%r49, %r240, 1;
	and.b32  	%r50, %r49, 15;
	setp.lt.u32 	%p126, %r240, 15;
	mov.f64 	%fd123, 0d0000000000000000;
	@%p126 bra 	$L__BB0_62;
	and.b32  	%r242, %r49, -16;
	neg.s32 	%r273, %r242;
	shl.b32 	%r243, %r46, 3;
	shl.b32 	%r244, %r8, 3;
	add.s32 	%r245, %r243, %r244;
	mov.u32 	%r246, _ZZ12lambda_25604E29reserver_reserve_shared_30522;
	add.s32 	%r247, %r245, %r246;
	add.s32 	%r271, %r247, 64;
	mov.f64 	%fd123, 0d0000000000000000;
	mov.b32 	%r272, 0;
$L__BB0_61:
	.pragma "nounroll";
	mul.wide.s32 	%rd33, %r272, 8;
	add.s64 	%rd34, %rd3, %rd33;
	ld.global.f64 	%fd31, [%rd34];
	ld.shared.f64 	%fd32, [%r271+-64];
	fma.rn.f64 	%fd33, %fd31, %fd32, %fd123;
	ld.global.f64 	%fd34, [%rd34+8];
	ld.shared.f64 	%fd35, [%r271+-56];
	fma.rn.f64 	%fd36, %fd34, %fd35, %fd33;
	ld.global.f64 	%fd37, [%rd34+16];
	ld.shared.f64 	%fd38, [%r271+-48];
	fma.rn.f64 	%fd39, %fd37, %fd38, %fd36;
	ld.global.f64 	%fd40, [%rd34+24];
	ld.shared.f64 	%fd41, [%r271+-40];
	fma.rn.f64 	%fd42, %fd40, %fd41, %fd39;
	ld.global.f64 	%fd43, [%rd34+32];
	ld.shared.f64 	%fd44, [%r271+-32];
	fma.rn.f64 	%fd45, %fd43, %fd44, %fd42;
	ld.global.f64 	%fd46, [%rd34+40];
	ld.shared.f64 	%fd47, [%r271+-24];
	fma.rn.f64 	%fd48, %fd46, %fd47, %fd45;
	ld.global.f64 	%fd49, [%rd34+48];
	ld.shared.f64 	%fd50, [%r271+-16];
	fma.rn.f64 	%fd51, %fd49, %fd50, %fd48;
	ld.global.f64 	%fd52, [%rd34+56];
	ld.shared.f64 	%fd53, [%r271+-8];
	fma.rn.f64 	%fd54, %fd52, %fd53, %fd51;
	ld.global.f64 	%fd55, [%rd34+64];
	ld.shared.f64 	%fd56, [%r271];
	fma.rn.f64 	%fd57, %fd55, %fd56, %fd54;
	ld.global.f64 	%fd58, [%rd34+72];
	ld.shared.f64 	%fd59, [%r271+8];
	fma.rn.f64 	%fd60, %fd58, %fd59, %fd57;
	ld.global.f64 	%fd61, [%rd34+80];
	ld.shared.f64 	%fd62, [%r271+16];
	fma.rn.f64 	%fd63, %fd61, %fd62, %fd60;
	ld.global.f64 	%fd64, [%rd34+88];
	ld.shared.f64 	%fd65, [%r271+24];
	fma.rn.f64 	%fd66, %fd64, %fd65, %fd63;
	ld.global.f64 	%fd67, [%rd34+96];
	ld.shared.f64 	%fd68, [%r271+32];
	fma.rn.f64 	%fd69, %fd67, %fd68, %fd66;
	ld.global.f64 	%fd70, [%rd34+104];
	ld.shared.f64 	%fd71, [%r271+40];
	fma.rn.f64 	%fd72, %fd70, %fd71, %fd69;
	ld.global.f64 	%fd73, [%rd34+112];
	ld.shared.f64 	%fd74, [%r271+48];
	fma.rn.f64 	%fd75, %fd73, %fd74, %fd72;
	add.s32 	%r274, %r274, 16;
	ld.global.f64 	%fd76, [%rd34+120];
	ld.shared.f64 	%fd77, [%r271+56];
	fma.rn.f64 	%fd123, %fd76, %fd77, %fd75;
	add.s32 	%r273, %r273, 16;
	add.s32 	%r272, %r272, 16;
	add.s32 	%r271, %r271, 128;
	setp.eq.s32 	%p127, %r273, 0;
	@%p127 bra 	$L__BB0_62;
	bra.uni 	$L__BB0_61;
$L__BB0_62:
	setp.eq.s32 	%p128, %r50, 0;
	@%p128 bra 	$L__BB0_71;
	and.b32  	%r54, %r49, 7;
	setp.lt.u32 	%p129, %r50, 8;
	@%p129 bra 	$L__BB0_65;
	add.s32 	%r248, %r274, %r11;
	mul.wide.s32 	%rd35, %r248, 8;
	add.s64 	%rd36, %rd3, %rd35;
	ld.global.f64 	%fd79, [%rd36];
	add.s32 	%r249, %r48, %r274;
	shl.b32 	%r250, %r249, 3;
	mov.u32 	%r251, _ZZ12lambda_25604E29reserver_reserve_shared_30522;
	add.s32 	%r252, %r251, %r250;
	ld.shared.f64 	%fd80, [%r252];
	fma.rn.f64 	%fd81, %fd79, %fd80, %fd123;
	ld.global.f64 	%fd82, [%rd36+8];
	ld.shared.f64 	%fd83, [%r252+8];
	fma.rn.f64 	%fd84, %fd82, %fd83, %fd81;
	ld.global.f64 	%fd85, [%rd36+16];
	ld.shared.f64 	%fd86, [%r252+16];
	fma.rn.f64 	%fd87, %fd85, %fd86, %fd84;
	ld.global.f64 	%fd88, [%rd36+24];
	ld.shared.f64 	%fd89, [%r252+24];
	fma.rn.f64 	%fd90, %fd88, %fd89, %fd87;
	ld.global.f64 	%fd91, [%rd36+32];
	ld.shared.f64 	%fd92, [%r252+32];
	fma.rn.f64 	%fd93, %fd91, %fd92, %fd90;
	ld.global.f64 	%fd94, [%rd36+40];
	ld.shared.f64 	%fd95, [%r252+40];
	fma.rn.f64 	%fd96, %fd94, %fd95, %fd93;
	ld.global.f64 	%fd97, [%rd36+48];
	ld.shared.f64 	%fd98, [%r252+48];
	fma.rn.f64 	%fd99, %fd97, %fd98, %fd96;
	ld.global.f64 	%fd100, [%rd36+56];
	ld.shared.f64 	%fd101, [%r252+56];
	fma.rn.f64 	%fd123, %fd100, %fd101, %fd99;
	add.s32 	%r274, %r274, 8;
$L__BB0_65:
	setp.eq.s32 	%p130, %r54, 0;
	@%p130 bra 	$L__BB0_71;
	and.b32  	%r57, %r49, 3;
	setp.lt.u32 	%p131, %r54, 4;
	@%p131 bra 	$L__BB0_68;
	add.s32 	%r253, %r274, %r11;
	mul.wide.s32 	%rd37, %r253, 8;
	add.s64 	%rd38, %rd3, %rd37;
	ld.global.f64 	%fd103, [%rd38];
	add.s32 	%r254, %r48, %r274;
	shl.b32 	%r255, %r254, 3;
	mov.u32 	%r256, _ZZ12lambda_25604E29reserver_reserve_shared_30522;
	add.s32 	%r257, %r256, %r255;
	ld.shared.f64 	%fd104, [%r257];
	fma.rn.f64 	%fd105, %fd103, %fd104, %fd123;
	ld.global.f64 	%fd106, [%rd38+8];
	ld.shared.f64 	%fd107, [%r257+8];
	fma.rn.f64 	%fd108, %fd106, %fd107, %fd105;
	ld.global.f64 	%fd109, [%rd38+16];
	ld.shared.f64 	%fd110, [%r257+16];
	fma.rn.f64 	%fd111, %fd109, %fd110, %fd108;
	ld.global.f64 	%fd112, [%rd38+24];
	ld.shared.f64 	%fd113, [%r257+24];
	fma.rn.f64 	%fd123, %fd112, %fd113, %fd111;
	add.s32 	%r274, %r274, 4;
$L__BB0_68:
	setp.eq.s32 	%p132, %r57, 0;
	@%p132 bra 	$L__BB0_71;
	add.s32 	%r269, %r274, %r11;
	add.s32 	%r258, %r269, %r8;
	add.s32 	%r259, %r258, %r46;
	shl.b32 	%r260, %r259, 3;
	mov.u32 	%r261, _ZZ12lambda_25604E29reserver_reserve_shared_30522;
	add.s32 	%r270, %r261, %r260;
	neg.s32 	%r268, %r57;
$L__BB0_70:
	.pragma "nounroll";
	mul.wide.s32 	%rd39, %r269, 8;
	add.s64 	%rd40, %rd3, %rd39;
	ld.global.f64 	%fd114, [%rd40];
	ld.shared.f64 	%fd115, [%r270];
	fma.rn.f64 	%fd123, %fd114, %fd115, %fd123;
	add.s32 	%r270, %r270, 8;
	add.s32 	%r269, %r269, 1;
	add.s32 	%r268, %r268, 1;
	setp.ne.s32 	%p133, %r268, 0;
	@%p133 bra 	$L__BB0_70;
$L__BB0_71:
	st.global.f64 	[%rd2], %fd123;
	bra.uni 	$L__BB0_57;

}
	// .globl	lambda_25866
.visible .entry lambda_25866(
	.param .u64 .ptr .align 1 lambda_25866_param_0,
	.param .u64 .ptr .align 1 lambda_25866_param_1,
	.param .align 8 .b8 lambda_25866_param_2[24],
	.param .align 8 .b8 lambda_25866_param_3[16],
	.param .align 8 .b8 lambda_25866_param_4[40]
)
.maxntid 128
{
	.reg .pred 	%p<133>;
	.reg .b32 	%r<302>;
	.reg .b64 	%rd<41>;
	.reg .b64 	%fd<81>;
	// demoted variable
	.shared .align 8 .b8 _ZZ12lambda_25866E29reserver_reserve_shared_30743[7504];
	ld.param.u64 	%rd5, [lambda_25866_param_3+8];
	ld.param.u64 	%rd4, [lambda_25866_param_2+8];
	ld.param.u64 	%rd6, [lambda_25866_param_1];
	ld.param.v2.u32 	{%r137, %r138}, [lambda_25866_param_2+16];
	ld.param.v2.u32 	{%r3, %r4}, [lambda_25866_param_4+32];
	cvta.to.global.u64 	%rd1, %rd6;
	mov.u32 	%r5, %ntid.x;
	mov.u32 	%r6, %ntid.y;
	mov.u32 	%r7, %ctaid.x;
	mov.u32 	%r140, %ctaid.y;
	mov.u32 	%r8, %tid.x;
	mov.u32 	%r9, %tid.y;
	shr.u32 	%r141, %r138, 31;
	add.s32 	%r142, %r138, %r141;
	shr.s32 	%r10, %r142, 1;
	mad.lo.s32 	%r11, %r7, %r5, %r8;
	mad.lo.s32 	%r12, %r140, %r6, %r9;
	shr.u32 	%r143, %r137, 31;
	add.s32 	%r144, %r137, %r143;
	shr.s32 	%r13, %r144, 1;
	and.b32  	%r14, %r142, -2;
	add.s32 	%r15, %r14, %r6;
	and.b32  	%r16, %r144, -2;
	setp.lt.s32 	%p3, %r15, 1;
	add.s32 	%r17, %r16, %r5;
	@%p3 bra 	$L__BB1_54;
	sub.s32 	%r18, %r11, %r13;
	mul.lo.s32 	%r19, %r17, %r9;
	sub.s32 	%r20, %r12, %r10;
	mul.lo.s32 	%r21, %r20, %r3;
	setp.lt.s32 	%p4, %r17, 1;
	@%p4 bra 	$L__BB1_23;
	setp.lt.s32 	%p5, %r20, %r4;
	setp.gt.s32 	%p6, %r20, -1;
	and.pred  	%p1, %p6, %p5;
	max.s32 	%r146, %r16, 0;
	setp.gt.s32 	%p7, %r137, 1;
	selp.u32 	%r147, 1, 0, %p7;
	selp.s32 	%r148, -1, 0, %p7;
	add.s32 	%r149, %r146, %r148;
	div.u32 	%r150, %r149, %r5;
	add.s32 	%r151, %r150, %r147;
	add.s32 	%r22, %r151, 1;
	and.b32  	%r23, %r22, 3;
	setp.lt.u32 	%p8, %r151, 3;
	mov.b32 	%r300, 0;
	@%p8 bra 	$L__BB1_17;
	and.b32  	%r24, %r22, -4;
	mov.b32 	%r300, 0;
	mov.u32 	%r301, %r300;
$L__BB1_4:
	setp.ge.u32 	%p9, %r9, %r15;
	add.s32 	%r123, %r300, %r8;
	setp.ge.s32 	%p10, %r123, %r17;
	or.pred  	%p11, %p9, %p10;
	@%p11 bra 	$L__BB1_7;
	add.s32 	%r124, %r300, %r18;
	setp.gt.s32 	%p12, %r124, -1;
	setp.lt.s32 	%p13, %r124, %r3;
	and.pred  	%p14, %p13, %p12;
	and.pred  	%p15, %p14, %p1;
	not.pred 	%p16, %p15;
	@%p16 bra 	$L__BB1_7;
	add.s32 	%r153, %r123, %r19;
	add.s32 	%r154, %r124, %r21;
	mul.wide.s32 	%rd7, %r154, 8;
	add.s64 	%rd8, %rd1, %rd7;
	shl.b32 	%r155, %r153, 3;
	mov.u32 	%r156, _ZZ12lambda_25866E29reserver_reserve_shared_30743;
	add.s32 	%r157, %r156, %r155;
	ld.global.f64 	%fd13, [%rd8];
	st.shared.f64 	[%r157], %fd13;
$L__BB1_7:
	setp.ge.u32 	%p17, %r9, %r15;
	add.s32 	%r125, %r300, %r5;
	add.s32 	%r126, %r123, %r5;
	setp.ge.s32 	%p18, %r126, %r17;
	or.pred  	%p19, %p17, %p18;
	@%p19 bra 	$L__BB1_10;
	add.s32 	%r127, %r125, %r18;
	setp.gt.s32 	%p20, %r127, -1;
	setp.lt.s32 	%p21, %r127, %r3;
	and.pred  	%p22, %p21, %p20;
	and.pred  	%p23, %p22, %p1;
	not.pred 	%p24, %p23;
	@%p24 bra 	$L__BB1_10;
	add.s32 	%r158, %r126, %r19;
	add.s32 	%r159, %r127, %r21;
	mul.wide.s32 	%rd9, %r159, 8;
	add.s64 	%rd10, %rd1, %rd9;
	shl.b32 	%r160, %r158, 3;
	mov.u32 	%r161, _ZZ12lambda_25866E29reserver_reserve_shared_30743;
	add.s32 	%r162, %r161, %r160;
	ld.global.f64 	%fd14, [%rd10];
	st.shared.f64 	[%r162], %fd14;
$L__BB1_10:
	setp.ge.u32 	%p25, %r9, %r15;
	add.s32 	%r128, %r125, %r5;
	add.s32 	%r129, %r126, %r5;
	setp.ge.s32 	%p26, %r129, %r17;
	or.pred  	%p27, %p25, %p26;
	@%p27 bra 	$L__BB1_13;
	add.s32 	%r130, %r128, %r18;
	setp.gt.s32 	%p28, %r130, -1;
	setp.lt.s32 	%p29, %r130, %r3;
	and.pred  	%p30, %p29, %p28;
	and.pred  	%p31, %p30, %p1;
	not.pred 	%p32, %p31;
	@%p32 bra 	$L__BB1_13;
	add.s32 	%r163, %r129, %r19;
	add.s32 	%r164, %r130, %r21;
	mul.wide.s32 	%rd11, %r164, 8;
	add.s64 	%rd12, %rd1, %rd11;
	shl.b32 	%r165, %r163, 3;
	mov.u32 	%r166, _ZZ12lambda_25866E29reserver_reserve_shared_30743;
	add.s32 	%r167, %r166, %r165;
	ld.global.f64 	%fd15, [%rd12];
	st.shared.f64 	[%r167], %fd15;
$L__BB1_13:
	setp.ge.u32 	%p33, %r9, %r15;
	add.s32 	%r131, %r128, %r5;
	add.s32 	%r132, %r129, %r5;
	setp.ge.s32 	%p34, %r132, %r17;
	or.pred  	%p35, %p33, %p34;
	@%p35 bra 	$L__BB1_16;
	add.s32 	%r133, %r131, %r18;
	setp.gt.s32 	%p36, %r133, -1;
	setp.lt.s32 	%p37, %r133, %r3;
	and.pred  	%p38, %p37, %p36;
	and.pred  	%p39, %p38, %p1;
	not.pred 	%p40, %p39;
	@%p40 bra 	$L__BB1_16;
	add.s32 	%r168, %r132, %r19;
	add.s32 	%r169, %r133, %r21;
	mul.wide.s32 	%rd13, %r169, 8;
	add.s64 	%rd14, %rd1, %rd13;
	shl.b32 	%r170, %r168, 3;
	mov.u32 	%r171, _ZZ12lambda_25866E29reserver_reserve_shared_30743;
	add.s32 	%r172, %r171, %r170;
	ld.global.f64 	%fd16, [%rd14];
	st.shared.f64 	[%r172], %fd16;
$L__BB1_16:
	add.s32 	%r300, %r131, %r5;
	add.s32 	%r301, %r301, 4;
	setp.eq.s32 	%p41, %r301, %r24;
	@%p41 bra 	$L__BB1_17;
	bra.uni 	$L__BB1_4;
$L__BB1_17:
	setp.eq.s32 	%p42, %r23, 0;
	@%p42 bra 	$L__BB1_23;
	mov.b32 	%r275, 0;
$L__BB1_19:
	.pragma "nounroll";
	setp.ge.u32 	%p43, %r9, %r15;
	add.s32 	%r28, %r300, %r8;
	setp.ge.s32 	%p44, %r28, %r17;
	or.pred  	%p45, %p43, %p44;
	@%p45 bra 	$L__BB1_22;
	add.s32 	%r29, %r300, %r18;
	setp.gt.s32 	%p46, %r29, -1;
	setp.lt.s32 	%p47, %r29, %r3;
	and.pred  	%p48, %p47, %p46;
	and.pred  	%p49, %p48, %p1;
	not.pred 	%p50, %p49;
	@%p50 bra 	$L__BB1_22;
	add.s32 	%r174, %r28, %r19;
	add.s32 	%r175, %r29, %r21;
	mul.wide.s32 	%rd15, %r175, 8;
	add.s64 	%rd16, %rd1, %rd15;
	shl.b32 	%r176, %r174, 3;
	mov.u32 	%r177, _ZZ12lambda_25866E29reserver_reserve_shared_30743;
	add.s32 	%r178, %r177, %r176;
	ld.global.f64 	%fd17, [%rd16];
	st.shared.f64 	[%r178], %fd17;
$L__BB1_22:
	add.s32 	%r300, %r300, %r5;
	add.s32 	%r275, %r275, 1;
	setp.ne.s32 	%p51, %r275, %r23;
	@%p51 bra 	$L__BB1_19;
$L__BB1_23:
	setp.lt.s32 	%p52, %r138, 2;
	@%p52 bra 	$L__BB1_54;
	max.s32 	%r179, %r16, 0;
	setp.gt.s32 	%p53, %r137, 1;
	selp.u32 	%r180, 1, 0, %p53;
	selp.s32 	%r181, -1, 0, %p53;
	add.s32 	%r182, %r179, %r181;
	div.u32 	%r183, %r182, %r5;
	add.s32 	%r32, %r183, %r180;
	add.s32 	%r184, %r32, 1;
	and.b32  	%r33, %r184, 3;
	add.s32 	%r185, %r7, 2;
	mad.lo.s32 	%r186, %r5, %r185, %r8;
	sub.s32 	%r34, %r186, %r13;
	shl.b32 	%r35, %r5, 2;
	add.s32 	%r187, %r7, 3;
	mad.lo.s32 	%r188, %r5, %r187, %r8;
	sub.s32 	%r36, %r188, %r13;
	mad.lo.s32 	%r189, %r5, %r7, %r5;
	add.s32 	%r190, %r8, %r189;
	sub.s32 	%r37, %r190, %r13;
	shl.b32 	%r191, %r5, 3;
	mov.u32 	%r192, _ZZ12lambda_25866E29reserver_reserve_shared_30743;
	add.s32 	%r38, %r192, %r191;
	shl.b32 	%r39, %r17, 3;
	shl.b32 	%r40, %r5, 5;
	shl.b32 	%r193, %r5, 1;
	add.s32 	%r41, %r8, %r193;
	shl.b32 	%r194, %r5, 4;
	add.s32 	%r42, %r192, %r194;
	mad.lo.s32 	%r43, %r5, 3, %r8;
	mad.lo.s32 	%r44, %r5, 24, %r192;
	and.b32  	%r195, %r184, -4;
	neg.s32 	%r45, %r195;
	mov.u32 	%r283, %r6;
$L__BB1_25:
	mov.u32 	%r69, %r283;
	setp.lt.s32 	%p54, %r17, 1;
	add.s32 	%r70, %r69, %r20;
	mul.lo.s32 	%r71, %r70, %r3;
	add.s32 	%r72, %r69, %r9;
	mul.lo.s32 	%r73, %r72, %r17;
	@%p54 bra 	$L__BB1_53;
	setp.lt.s32 	%p55, %r70, %r4;
	setp.lt.u32 	%p56, %r32, 3;
	setp.gt.s32 	%p57, %r70, -1;
	and.pred  	%p2, %p57, %p55;
	mov.b32 	%r299, 0;
	@%p56 bra 	$L__BB1_41;
	add.s32 	%r290, %r8, %r5;
	add.s32 	%r297, %r34, %r71;
	add.s32 	%r295, %r36, %r71;
	add.s32 	%r293, %r37, %r71;
	add.s32 	%r291, %r18, %r71;
	shl.b32 	%r198, %r8, 3;
	mad.lo.s32 	%r289, %r39, %r72, %r198;
	mov.b32 	%r299, 0;
	mov.u32 	%r285, %r45;
	mov.u32 	%r286, %r8;
	mov.u32 	%r287, %r43;
	mov.u32 	%r288, %r41;
	mov.u32 	%r292, %r18;
	mov.u32 	%r294, %r37;
	mov.u32 	%r296, %r36;
	mov.u32 	%r298, %r34;
$L__BB1_28:
	setp.ge.s32 	%p58, %r72, %r15;
	setp.ge.s32 	%p59, %r286, %r17;
	or.pred  	%p60, %p59, %p58;
	@%p60 bra 	$L__BB1_31;
	setp.gt.s32 	%p61, %r292, -1;
	setp.lt.s32 	%p62, %r292, %r3;
	and.pred  	%p63, %p62, %p61;
	and.pred  	%p64, %p63, %p2;
	not.pred 	%p65, %p64;
	@%p65 bra 	$L__BB1_31;
	mov.u32 	%r199, _ZZ12lambda_25866E29reserver_reserve_shared_30743;
	add.s32 	%r200, %r199, %r289;
	mul.wide.s32 	%rd17, %r291, 8;
	add.s64 	%rd18, %rd1, %rd17;
	ld.global.f64 	%fd18, [%rd18];
	st.shared.f64 	[%r200], %fd18;
$L__BB1_31:
	setp.ge.s32 	%p67, %r290, %r17;
	or.pred  	%p68, %p67, %p58;
	@%p68 bra 	$L__BB1_34;
	setp.gt.s32 	%p69, %r294, -1;
	setp.lt.s32 	%p70, %r294, %r3;
	and.pred  	%p71, %p70, %p69;
	and.pred  	%p72, %p71, %p2;
	not.pred 	%p73, %p72;
	@%p73 bra 	$L__BB1_34;
	add.s32 	%r201, %r38, %r289;
	mul.wide.s32 	%rd19, %r293, 8;
	add.s64 	%rd20, %rd1, %rd19;
	ld.global.f64 	%fd19, [%rd20];
	st.shared.f64 	[%r201], %fd19;
$L__BB1_34:
	add.s32 	%r104, %r299, %r5;
	setp.ge.s32 	%p75, %r288, %r17;
	or.pred  	%p76, %p75, %p58;
	@%p76 bra 	$L__BB1_37;
	setp.gt.s32 	%p77, %r298, -1;
	setp.lt.s32 	%p78, %r298, %r3;
	and.pred  	%p79, %p78, %p77;
	and.pred  	%p80, %p79, %p2;
	not.pred 	%p81, %p80;
	@%p81 bra 	$L__BB1_37;
	add.s32 	%r202, %r42, %r289;
	mul.wide.s32 	%rd21, %r297, 8;
	add.s64 	%rd22, %rd1, %rd21;
	ld.global.f64 	%fd20, [%rd22];
	st.shared.f64 	[%r202], %fd20;
$L__BB1_37:
	add.s32 	%r105, %r104, %r5;
	setp.ge.s32 	%p83, %r287, %r17;
	or.pred  	%p84, %p83, %p58;
	@%p84 bra 	$L__BB1_40;
	setp.gt.s32 	%p85, %r296, -1;
	setp.lt.s32 	%p86, %r296, %r3;
	and.pred  	%p87, %p86, %p85;
	and.pred  	%p88, %p87, %p2;
	not.pred 	%p89, %p88;
	@%p89 bra 	$L__BB1_40;
	add.s32 	%r203, %r44, %r289;
	mul.wide.s32 	%rd23, %r295, 8;
	add.s64 	%rd24, %rd1, %rd23;
	ld.global.f64 	%fd21, [%rd24];
	st.shared.f64 	[%r203], %fd21;
$L__BB1_40:
	add.s32 	%r204, %r105, %r5;
	add.s32 	%r299, %r204, %r5;
	add.s32 	%r298, %r298, %r35;
	add.s32 	%r297, %r297, %r35;
	add.s32 	%r296, %r296, %r35;
	add.s32 	%r295, %r295, %r35;
	add.s32 	%r294, %r294, %r35;
	add.s32 	%r293, %r293, %r35;
	add.s32 	%r292, %r292, %r35;
	add.s32 	%r291, %r291, %r35;
	add.s32 	%r290, %r290, %r35;
	add.s32 	%r289, %r289, %r40;
	add.s32 	%r288, %r288, %r35;
	add.s32 	%r287, %r287, %r35;
	add.s32 	%r286, %r286, %r35;
	add.s32 	%r285, %r285, 4;
	setp.eq.s32 	%p90, %r285, 0;
	@%p90 bra 	$L__BB1_41;
	bra.uni 	$L__BB1_28;
$L__BB1_41:
	setp.eq.s32 	%p91, %r33, 0;
	@%p91 bra 	$L__BB1_53;
	setp.ge.s32 	%p92, %r72, %r15;
	add.s32 	%r81, %r299, %r8;
	setp.ge.s32 	%p93, %r81, %r17;
	or.pred  	%p94, %p93, %p92;
	@%p94 bra 	$L__BB1_45;
	add.s32 	%r82, %r299, %r18;
	setp.gt.s32 	%p95, %r82, -1;
	setp.lt.s32 	%p96, %r82, %r3;
	and.pred  	%p97, %p96, %p95;
	and.pred  	%p98, %p97, %p2;
	not.pred 	%p99, %p98;
	@%p99 bra 	$L__BB1_45;
	add.s32 	%r205, %r82, %r71;
	add.s32 	%r206, %r81, %r73;
	shl.b32 	%r207, %r206, 3;
	mov.u32 	%r208, _ZZ12lambda_25866E29reserver_reserve_shared_30743;
	add.s32 	%r209, %r208, %r207;
	mul.wide.s32 	%rd25, %r205, 8;
	add.s64 	%rd26, %rd1, %rd25;
	ld.global.f64 	%fd22, [%rd26];
	st.shared.f64 	[%r209], %fd22;
$L__BB1_45:
	setp.eq.s32 	%p100, %r33, 1;
	add.s32 	%r83, %r299, %r5;
	@%p100 bra 	$L__BB1_53;
	setp.ge.s32 	%p101, %r72, %r15;
	add.s32 	%r84, %r81, %r5;
	setp.ge.s32 	%p102, %r84, %r17;
	or.pred  	%p103, %p102, %p101;
	@%p103 bra 	$L__BB1_49;
	add.s32 	%r85, %r83, %r18;
	setp.gt.s32 	%p104, %r85, -1;
	setp.lt.s32 	%p105, %r85, %r3;
	and.pred  	%p106, %p105, %p104;
	and.pred  	%p107, %p106, %p2;
	not.pred 	%p108, %p107;
	@%p108 bra 	$L__BB1_49;
	add.s32 	%r210, %r85, %r71;
	add.s32 	%r211, %r84, %r73;
	shl.b32 	%r212, %r211, 3;
	mov.u32 	%r213, _ZZ12lambda_25866E29reserver_reserve_shared_30743;
	add.s32 	%r214, %r213, %r212;
	mul.wide.s32 	%rd27, %r210, 8;
	add.s64 	%rd28, %rd1, %rd27;
	ld.global.f64 	%fd23, [%rd28];
	st.shared.f64 	[%r214], %fd23;
$L__BB1_49:
	setp.eq.s32 	%p109, %r33, 2;
	@%p109 bra 	$L__BB1_53;
	setp.ge.s32 	%p110, %r72, %r15;
	add.s32 	%r86, %r84, %r5;
	setp.ge.s32 	%p111, %r86, %r17;
	or.pred  	%p112, %p111, %p110;
	@%p112 bra 	$L__BB1_53;
	add.s32 	%r215, %r83, %r5;
	add.s32 	%r87, %r215, %r18;
	setp.gt.s32 	%p113, %r87, -1;
	setp.lt.s32 	%p114, %r87, %r3;
	and.pred  	%p115, %p114, %p113;
	and.pred  	%p116, %p115, %p2;
	not.pred 	%p117, %p116;
	@%p117 bra 	$L__BB1_53;
	add.s32 	%r216, %r87, %r71;
	add.s32 	%r217, %r86, %r73;
	shl.b32 	%r218, %r217, 3;
	mov.u32 	%r219, _ZZ12lambda_25866E29reserver_reserve_shared_30743;
	add.s32 	%r220, %r219, %r218;
	mul.wide.s32 	%rd29, %r216, 8;
	add.s64 	%rd30, %rd1, %rd29;
	ld.global.f64 	%fd24, [%rd30];
	st.shared.f64 	[%r220], %fd24;
$L__BB1_53:
	add.s32 	%r283, %r69, %r6;
	setp.lt.s32 	%p118, %r69, %r14;
	@%p118 bra 	$L__BB1_25;
$L__BB1_54:
	bar.sync 	0;
	setp.ge.s32 	%p119, %r11, %r3;
	setp.ge.s32 	%p120, %r12, %r4;
	or.pred  	%p121, %p119, %p120;
	@%p121 bra 	$L__BB1_57;
	setp.ge.s32 	%p122, %r12, %r10;
	mad.lo.s32 	%r222, %r3, %r12, %r11;
	cvta.to.global.u64 	%rd31, %rd5;
	mul.wide.u32 	%rd32, %r222, 8;
	add.s64 	%rd2, %rd31, %rd32;
	sub.s32 	%r223, %r4, %r10;
	setp.lt.s32 	%p123, %r12, %r223;
	and.pred  	%p124, %p122, %p123;
	@%p124 bra 	$L__BB1_58;
	add.s32 	%r224, %r10, %r9;
	add.s32 	%r225, %r13, %r8;
	mad.lo.s32 	%r226, %r17, %r224, %r225;
	shl.b32 	%r227, %r226, 3;
	mov.u32 	%r228, _ZZ12lambda_25866E29reserver_reserve_shared_30743;
	add.s32 	%r229, %r228, %r227;
	ld.shared.f64 	%fd25, [%r229];
	st.global.f64 	[%rd2], %fd25;
$L__BB1_57:
	ret;
$L__BB1_58:
	cvta.to.global.u64 	%rd3, %rd4;
	setp.lt.s32 	%p125, %r138, -1;
	mov.f64 	%fd79, 0d0000000000000000;
	@%p125 bra 	$L__BB1_70;
	neg.s32 	%r282, %r10;
	add.s32 	%r47, %r9, %r10;
	add.s32 	%r48, %r13, %r8;
	abs.s32 	%r230, %r10;
	add.s32 	%r49, %r10, %r230;
	add.s32 	%r50, %r49, 1;
	and.b32  	%r51, %r50, 7;
	setp.lt.u32 	%p126, %r49, 7;
	mov.f64 	%fd79, 0d0000000000000000;
	@%p126 bra 	$L__BB1_62;
	and.b32  	%r232, %r50, -8;
	neg.s32 	%r281, %r232;
	mad.lo.s32 	%r233, %r9, %r17, %r48;
	shl.b32 	%r234, %r233, 3;
	mov.u32 	%r235, _ZZ12lambda_25866E29reserver_reserve_shared_30743;
	add.s32 	%r279, %r235, %r234;
	shl.b32 	%r236, %r13, 7;
	shl.b32 	%r237, %r5, 6;
	add.s32 	%r54, %r236, %r237;
	shl.b32 	%r238, %r13, 4;
	shl.b32 	%r239, %r5, 3;
	add.s32 	%r55, %r238, %r239;
	mov.f64 	%fd79, 0d0000000000000000;
	mov.b32 	%r280, 0;
$L__BB1_61:
	.pragma "nounroll";
	mul.wide.s32 	%rd33, %r280, 8;
	add.s64 	%rd34, %rd3, %rd33;
	ld.global.f64 	%fd30, [%rd34];
	ld.shared.f64 	%fd31, [%r279];
	fma.rn.f64 	%fd32, %fd30, %fd31, %fd79;
	ld.global.f64 	%fd33, [%rd34+8];
	add.s32 	%r240, %r279, %r55;
	ld.shared.f64 	%fd34, [%r240];
	fma.rn.f64 	%fd35, %fd33, %fd34, %fd32;
	ld.global.f64 	%fd36, [%rd34+16];
	add.s32 	%r241, %r240, %r55;
	ld.shared.f64 	%fd37, [%r241];
	fma.rn.f64 	%fd38, %fd36, %fd37, %fd35;
	ld.global.f64 	%fd39, [%rd34+24];
	add.s32 	%r242, %r241, %r55;
	ld.shared.f64 	%fd40, [%r242];
	fma.rn.f64 	%fd41, %fd39, %fd40, %fd38;
	ld.global.f64 	%fd42, [%rd34+32];
	add.s32 	%r243, %r242, %r55;
	ld.shared.f64 	%fd43, [%r243];
	fma.rn.f64 	%fd44, %fd42, %fd43, %fd41;
	ld.global.f64 	%fd45, [%rd34+40];
	add.s32 	%r244, %r243, %r55;
	ld.shared.f64 	%fd46, [%r244];
	fma.rn.f64 	%fd47, %fd45, %fd46, %fd44;
	ld.global.f64 	%fd48, [%rd34+48];
	add.s32 	%r245, %r244, %r55;
	ld.shared.f64 	%fd49, [%r245];
	fma.rn.f64 	%fd50, %fd48, %fd49, %fd47;
	add.s32 	%r282, %r282, 8;
	ld.global.f64 	%fd51, [%rd34+56];
	add.s32 	%r246, %r245, %r55;
	ld.shared.f64 	%fd52, [%r246];
	fma.rn.f64 	%fd79, %fd51, %fd52, %fd50;
	add.s32 	%r281, %r281, 8;
	add.s32 	%r280, %r280, 8;
	add.s32 	%r279, %r279, %r54;
	setp.eq.s32 	%p127, %r281, 0;
	@%p127 bra 	$L__BB1_62;
	bra.uni 	$L__BB1_61;
$L__BB1_62:
	setp.eq.s32 	%p128, %r51, 0;
	@%p128 bra 	$L__BB1_70;
	setp.lt.u32 	%p129, %r51, 4;
	@%p129 bra 	$L__BB1_65;
	add.s32 	%r247, %r47, %r282;
	add.s32 	%r248, %r282, %r10;
	mul.wide.s32 	%rd35, %r248, 8;
	add.s64 	%rd36, %rd3, %rd35;
	ld.global.f64 	%fd54, [%rd36];
	mad.lo.s32 	%r249, %r247, %r17, %r48;
	shl.b32 	%r250, %r249, 3;
	mov.u32 	%r251, _ZZ12lambda_25866E29reserver_reserve_shared_30743;
	add.s32 	%r252, %r251, %r250;
	ld.shared.f64 	%fd55, [%r252];
	fma.rn.f64 	%fd56, %fd54, %fd55, %fd79;
	ld.global.f64 	%fd57, [%rd36+8];
	shl.b32 	%r253, %r17, 3;
	add.s32 	%r254, %r252, %r253;
	ld.shared.f64 	%fd58, [%r254];
	fma.rn.f64 	%fd59, %fd57, %fd58, %fd56;
	ld.global.f64 	%fd60, [%rd36+16];
	add.s32 	%r255, %r254, %r253;
	ld.shared.f64 	%fd61, [%r255];
	fma.rn.f64 	%fd62, %fd60, %fd61, %fd59;
	ld.global.f64 	%fd63, [%rd36+24];
	add.s32 	%r256, %r255, %r253;
	ld.shared.f64 	%fd64, [%r256];
	fma.rn.f64 	%fd79, %fd63, %fd64, %fd62;
	add.s32 	%r282, %r282, 4;
$L__BB1_65:
	and.b32  	%r257, %r50, 3;
	setp.eq.s32 	%p130, %r257, 0;
	@%p130 bra 	$L__BB1_70;
	setp.eq.s32 	%p131, %r257, 1;
	@%p131 bra 	$L__BB1_68;
	add.s32 	%r258, %r47, %r282;
	add.s32 	%r259, %r282, %r10;
	mul.wide.s32 	%rd37, %r259, 8;
	add.s64 	%rd38, %rd3, %rd37;
	ld.global.f64 	%fd66, [%rd38];
	mad.lo.s32 	%r260, %r258, %r17, %r48;
	shl.b32 	%r261, %r260, 3;
	mov.u32 	%r262, _ZZ12lambda_25866E29reserver_reserve_shared_30743;
	add.s32 	%r263, %r262, %r261;
	ld.shared.f64 	%fd67, [%r263];
	fma.rn.f64 	%fd68, %fd66, %fd67, %fd79;
	ld.global.f64 	%fd69, [%rd38+8];
	shl.b32 	%r264, %r17, 3;
	add.s32 	%r265, %r263, %r264;
	ld.shared.f64 	%fd70, [%r265];
	fma.rn.f64 	%fd79, %fd69, %fd70, %fd68;
	add.s32 	%r282, %r282, 2;
$L__BB1_68:
	and.b32  	%r266, %r49, 1;
	setp.eq.b32 	%p132, %r266, 1;
	@%p132 bra 	$L__BB1_70;
	add.s32 	%r267, %r47, %r282;
	add.s32 	%r268, %r282, %r10;
	mul.wide.s32 	%rd39, %r268, 8;
	add.s64 	%rd40, %rd3, %rd39;
	ld.global.f64 	%fd71, [%rd40];
	mad.lo.s32 	%r269, %r267, %r17, %r48;
	shl.b32 	%r270, %r269, 3;
	mov.u32 	%r271, _ZZ12lambda_25866E29reserver_reserve_shared_30743;
	add.s32 	%r272, %r271, %r270;
	ld.shared.f64 	%fd72, [%r272];
	fma.rn.f64 	%fd79, %fd71, %fd72, %fd79;
$L__BB1_70:
	st.global.f64 	[%rd2], %fd79;
	bra.uni 	$L__BB1_57;

}


// ===== COMPILED SASS (sm_100) =====

	.target	sm_100

	.elftype	@"ET_EXEC"


//--------------------- .note.nv.tkinfo           --------------------------
	.section	.note.nv.tkinfo,"",@"SHT_NOTE"
	.sectionflags	@"SHF_NOTE_NV_TKINFO"
	.tkinfo
        /*0018*/ 	.word	0x00000002
        /*0030*/ 	.string	""
        /*0030*/ 	.string	"ptxas"
        /*0030*/ 	.string	"Cuda compilation tools, release 13.0, V13.0.88"
        /*0030*/ 	.string	"Build cuda_13.0.r13.0/compiler.36424714_0"
        /*0030*/ 	.string	"-arch sm_100 -m 64 "



//--------------------- .note.nv.cuinfo           --------------------------
	.section	.note.nv.cuinfo,"",@"SHT_NOTE"
	.sectionflags	@"SHF_NOTE_NV_CUINFO"
        /*0018*/ 	.short	0x0002
        /*001a*/ 	.short	0x0064
        /*001c*/ 	.short	0x0082
	.zero		2


//--------------------- .nv.info                  --------------------------
	.section	.nv.info,"",@"SHT_CUDA_INFO"
	.align	4


	//----- nvinfo : EIATTR_REGCOUNT
	.align		4
        /*0000*/ 	.byte	0x04, 0x2f
        /*0002*/ 	.short	(.L_1 - .L_0)
	.align		4
.L_0:
        /*0004*/ 	.word	index@(lambda_25604)
        /*0008*/ 	.word	0x00000020


	//----- nvinfo : EIATTR_FRAME_SIZE
	.align		4
.L_1:
        /*000c*/ 	.byte	0x04, 0x11
        /*000e*/ 	.short	(.L_3 - .L_2)
	.align		4
.L_2:
        /*0010*/ 	.word	index@(lambda_25604)
        /*0014*/ 	.word	0x00000000


	//----- nvinfo : EIATTR_REGCOUNT
	.align		4
.L_3:
        /*0018*/ 	.byte	0x04, 0x2f
        /*001a*/ 	.short	(.L_5 - .L_4)
	.align		4
.L_4:
        /*001c*/ 	.word	index@(lambda_25866)
        /*0020*/ 	.word	0x00000020


	//----- nvinfo : EIATTR_FRAME_SIZE
	.align		4
.L_5:
        /*0024*/ 	.byte	0x04, 0x11
        /*0026*/ 	.short	(.L_7 - .L_6)
	.align		4
.L_6:
        /*0028*/ 	.word	index@(lambda_25866)
        /*002c*/ 	.word	0x00000000


	//----- nvinfo : EIATTR_MIN_STACK_SIZE
	.align		4
.L_7:
        /*0030*/ 	.byte	0x04, 0x12
        /*0032*/ 	.short	(.L_9 - .L_8)
	.align		4
.L_8:
        /*0034*/ 	.word	index@(lambda_25866)
        /*0038*/ 	.word	0x00000000


	//----- nvinfo : EIATTR_MIN_STACK_SIZE
	.align		4
.L_9:
        /*003c*/ 	.byte	0x04, 0x12
        /*003e*/ 	.short	(.L_11 - .L_10)
	.align		4
.L_10:
        /*0040*/ 	.word	index@(lambda_25604)
        /*0044*/ 	.word	0x00000000
.L_11:


//--------------------- .nv.compat                --------------------------
	.section	.nv.compat,"",@"SHT_CUDA_COMPAT_INFO"
	.align	4
        /*0000*/ 	.byte	0x02, 0x09, 0x00, 0x00, 0x02, 0x02, 0x01, 0x00, 0x02, 0x05, 0x05, 0x00, 0x03, 0x07, 0x01, 0x01
        /*0010*/ 	.byte	0x02, 0x03, 0x00, 0x00, 0x02, 0x06, 0x01, 0x00, 0x04, 0x0b, 0x08, 0x00, 0x01, 0x00, 0x00, 0x00
        /*0020*/ 	.byte	0x00, 0x00, 0x00, 0x00


//--------------------- .nv.info.lambda_25866     --------------------------
	.section	.nv.info.lambda_25866,"",@"SHT_CUDA_INFO"
	.sectionflags	@""
	.align	4


	//----- nvinfo : EIATTR_CUDA_API_VERSION
	.align		4
        /*0000*/ 	.byte	0x04, 0x37
        /*0002*/ 	.short	(.L_13 - .L_12)
.L_12:
        /*0004*/ 	.word	0x00000082


	//----- nvinfo : EIATTR_KPARAM_INFO
	.align		4
.L_13:
        /*0008*/ 	.byte	0x04, 0x17
        /*000a*/ 	.short	(.L_15 - .L_14)
.L_14:
        /*000c*/ 	.word	0x00000000
        /*0010*/ 	.short	0x0004
        /*0012*/ 	.short	0x0038
        /*0014*/ 	.byte	0x00, 0xf0, 0xa1, 0x00


	//----- nvinfo : EIATTR_KPARAM_INFO
	.align		4
.L_15:
        /*0018*/ 	.byte	0x04, 0x17
        /*001a*/ 	.short	(.L_17 - .L_16)
.L_16:
        /*001c*/ 	.word	0x00000000
        /*0020*/ 	.short	0x0003
        /*0022*/ 	.short	0x0028
        /*0024*/ 	.byte	0x00, 0xf0, 0x41, 0x00


	//----- nvinfo : EIATTR_KPARAM_INFO
	.align		4
.L_17:
        /*0028*/ 	.byte	0x04, 0x17
        /*002a*/ 	.short	(.L_19 - .L_18)
.L_18:
        /*002c*/ 	.word	0x00000000
        /*0030*/ 	.short	0x0002
        /*0032*/ 	.short	0x0010
        /*0034*/ 	.byte	0x00, 0xf0, 0x61, 0x00


	//----- nvinfo : EIATTR_KPARAM_INFO
	.align		4
.L_19:
        /*0038*/ 	.byte	0x04, 0x17
        /*003a*/ 	.short	(.L_21 - .L_20)
.L_20:
        /*003c*/ 	.word	0x00000000
        /*0040*/ 	.short	0x0001
        /*0042*/ 	.short	0x0008
        /*0044*/ 	.byte	0x00, 0xf5, 0x21, 0x00


	//----- nvinfo : EIATTR_KPARAM_INFO
	.align		4
.L_21:
        /*0048*/ 	.byte	0x04, 0x17
        /*004a*/ 	.short	(.L_23 - .L_22)
.L_22:
        /*004c*/ 	.word	0x00000000
        /*0050*/ 	.short	0x0000
        /*0052*/ 	.short	0x0000
        /*0054*/ 	.byte	0x00, 0xf5, 0x21, 0x00


	//----- nvinfo : EIATTR_SPARSE_MMA_MASK
	.align		4
.L_23:
        /*0058*/ 	.byte	0x03, 0x50
        /*005a*/ 	.short	0x0000


	//----- nvinfo : EIATTR_MAXREG_COUNT
	.align		4
        /*005c*/ 	.byte	0x03, 0x1b
        /*005e*/ 	.short	0x00ff


	//----- nvinfo : EIATTR_NUM_BARRIERS
	.align		4
        /*0060*/ 	.byte	0x02, 0x4c
        /*0062*/ 	.byte	0x01
	.zero		1


	//----- nvinfo : EIATTR_MERCURY_ISA_VERSION
	.align		4
        /*0064*/ 	.byte	0x03, 0x5f
        /*0066*/ 	.short	0x0101


	//----- nvinfo : EIATTR_VRC_CTA_INIT_COUNT
	.align		4
        /*0068*/ 	.byte	0x02, 0x4a
	.zero		1
	.zero		1


	//----- nvinfo : EIATTR_EXIT_INSTR_OFFSETS
	.align		4
        /*006c*/ 	.byte	0x04, 0x1c
        /*006e*/ 	.short	(.L_25 - .L_24)


	//   ....[0]....
.L_24:
        /*0070*/ 	.word	0x000021c0


	//   ....[1]....
        /*0074*/ 	.word	0x00002320


	//   ....[2]....
        /*0078*/ 	.word	0x00002b50


	//----- nvinfo : EIATTR_MAX_THREADS
	.align		4
.L_25:
        /*007c*/ 	.byte	0x04, 0x05
        /*007e*/ 	.short	(.L_27 - .L_26)
.L_26:
        /*0080*/ 	.word	0x00000080
        /*0084*/ 	.word	0x00000001
        /*0088*/ 	.word	0x00000001


	//----- nvinfo : EIATTR_CRS_STACK_SIZE
	.align		4
.L_27:
        /*008c*/ 	.byte	0x04, 0x1e
        /*008e*/ 	.short	(.L_29 - .L_28)
.L_28:
        /*0090*/ 	.word	0x00000000


	//----- nvinfo : EIATTR_CBANK_PARAM_SIZE
	.align		4
.L_29:
        /*0094*/ 	.byte	0x03, 0x19
        /*0096*/ 	.short	0x0060


	//----- nvinfo : EIATTR_PARAM_CBANK
	.align		4
        /*0098*/ 	.byte	0x04, 0x0a
        /*009a*/ 	.short	(.L_31 - .L_30)
	.align		4
.L_30:
        /*009c*/ 	.word	index@(.nv.constant0.lambda_25866)
        /*00a0*/ 	.short	0x0380
        /*00a2*/ 	.short	0x0060


	//----- nvinfo : EIATTR_SW_WAR
	.align		4
.L_31:
        /*00a4*/ 	.byte	0x04, 0x36
        /*00a6*/ 	.short	(.L_33 - .L_32)
.L_32:
        /*00a8*/ 	.word	0x00000008
.L_33:


//--------------------- .nv.info.lambda_25604     --------------------------
	.section	.nv.info.lambda_25604,"",@"SHT_CUDA_INFO"
	.sectionflags	@""
	.align	4


	//----- nvinfo : EIATTR_CUDA_API_VERSION
	.align		4
        /*0000*/ 	.byte	0x04, 0x37
        /*0002*/ 	.short	(.L_35 - .L_34)
.L_34:
        /*0004*/ 	.word	0x00000082


	//----- nvinfo : EIATTR_KPARAM_INFO
	.align		4
.L_35:
        /*0008*/ 	.byte	0x04, 0x17
        /*000a*/ 	.short	(.L_37 - .L_36)
.L_36:
        /*000c*/ 	.word	0x00000000
        /*0010*/ 	.short	0x0003
        /*0012*/ 	.short	0x0030
        /*0014*/ 	.byte	0x00, 0xf0, 0xa1, 0x00


	//----- nvinfo : EIATTR_KPARAM_INFO
	.align		4
.L_37:
        /*0018*/ 	.byte	0x04, 0x17
        /*001a*/ 	.short	(.L_39 - .L_38)
.L_38:
        /*001c*/ 	.word	0x00000000
        /*0020*/ 	.short	0x0002
        /*0022*/ 	.short	0x0020
        /*0024*/ 	.byte	0x00, 0xf0, 0x41, 0x00


	//----- nvinfo : EIATTR_KPARAM_INFO
	.align		4
.L_39:
        /*0028*/ 	.byte	0x04, 0x17
        /*002a*/ 	.short	(.L_41 - .L_40)
.L_40:
        /*002c*/ 	.word	0x00000000
        /*0030*/ 	.short	0x0001
        /*0032*/ 	.short	0x0018
        /*0034*/ 	.byte	0x00, 0xf5, 0x21, 0x00


	//----- nvinfo : EIATTR_KPARAM_INFO
	.align		4
.L_41:
        /*0038*/ 	.byte	0x04, 0x17
        /*003a*/ 	.short	(.L_43 - .L_42)
.L_42:
        /*003c*/ 	.word	0x00000000
        /*0040*/ 	.short	0x0000
        /*0042*/ 	.short	0x0000
        /*0044*/ 	.byte	0x00, 0xf0, 0x61, 0x00


	//----- nvinfo : EIATTR_SPARSE_MMA_MASK
	.align		4
.L_43:
        /*0048*/ 	.byte	0x03, 0x50
        /*004a*/ 	.short	0x0000


	//----- nvinfo : EIATTR_MAXREG_COUNT
	.align		4
        /*004c*/ 	.byte	0x03, 0x1b
        /*004e*/ 	.short	0x00ff


	//----- nvinfo : EIATTR_NUM_BARRIERS
	.align		4
        /*0050*/ 	.byte	0x02, 0x4c
        /*0052*/ 	.byte	0x01
	.zero		1


	//----- nvinfo : EIATTR_MERCURY_ISA_VERSION
	.align		4
        /*0054*/ 	.byte	0x03, 0x5f
        /*0056*/ 	.short	0x0101


	//----- nvinfo : EIATTR_VRC_CTA_INIT_COUNT
	.align		4
        /*0058*/ 	.byte	0x02, 0x4a
	.zero		1
	.zero		1


	//----- nvinfo : EIATTR_EXIT_INSTR_OFFSETS
	.align		4
        /*005c*/ 	.byte	0x04, 0x1c
        /*005e*/ 	.short	(.L_45 - .L_44)


	//   ....[0]....
.L_44:
        /*0060*/ 	.word	0x000021c0


	//   ....[1]....
        /*0064*/ 	.word	0x00002310


	//   ....[2]....
        /*0068*/ 	.word	0x00002d50


	//----- nvinfo : EIATTR_MAX_THREADS
	.align		4
.L_45:
        /*006c*/ 	.byte	0x04, 0x05
        /*006e*/ 	.short	(.L_47 - .L_46)
.L_46:
        /*0070*/ 	.word	0x00000080
        /*0074*/ 	.word	0x00000001
        /*0078*/ 	.word	0x00000001


	//----- nvinfo : EIATTR_CRS_STACK_SIZE
	.align		4
.L_47:
        /*007c*/ 	.byte	0x04, 0x1e
        /*007e*/ 	.short	(.L_49 - .L_48)
.L_48:
        /*0080*/ 	.word	0x00000000


	//----- nvinfo : EIATTR_CBANK_PARAM_SIZE
	.align		4
.L_49:
        /*0084*/ 	.byte	0x03, 0x19
        /*0086*/ 	.short	0x0058


	//----- nvinfo : EIATTR_PARAM_CBANK
	.align		4
        /*0088*/ 	.byte	0x04, 0x0a
        /*008a*/ 	.short	(.L_51 - .L_50)
	.align		4
.L_50:
        /*008c*/ 	.word	index@(.nv.constant0.lambda_25604)
        /*0090*/ 	.short	0x0380
        /*0092*/ 	.short	0x0058


	//----- nvinfo : EIATTR_SW_WAR
	.align		4
.L_51:
        /*0094*/ 	.byte	0x04, 0x36
        /*0096*/ 	.short	(.L_53 - .L_52)
.L_52:
        /*0098*/ 	.word	0x00000008
.L_53:


//--------------------- .nv.callgraph             --------------------------
	.section	.nv.callgraph,"",@"SHT_CUDA_CALLGRAPH"
	.align	4
	.sectionentsize	8
	.align		4
        /*0000*/ 	.word	0x00000000
	.align		4
        /*0004*/ 	.word	0xffffffff
	.align		4
        /*0008*/ 	.word	0x00000000
	.align		4
        /*000c*/ 	.word	0xfffffffe
	.align		4
        /*0010*/ 	.word	0x00000000
	.align		4
        /*0014*/ 	.word	0xfffffffd
	.align		4
        /*0018*/ 	.word	0x00000000
	.align		4
        /*001c*/ 	.word	0xfffffffc


//--------------------- .text.lambda_25866        --------------------------
	.section	.text.lambda_25866,"ax",@progbits
	.align	128
        .global         lambda_25866
        .type           lambda_25866,@function
        .size           lambda_25866,(.L_x_73 - lambda_25866)
        .other          lambda_25866,@"STO_CUDA_ENTRY STV_DEFAULT"
lambda_25866:
.text.lambda_25866:
[----:B------:R-:W-:Y:S01]  /*0000*/  LDC R1, c[0x0][0x37c] ;  /* 0x0000df00ff017b82 */ /* 0x000fe20000000800 */
[----:B------:R-:W0:Y:S01]  /*0010*/  LDCU.64 UR8, c[0x0][0x3a0] ;  /* 0x00007400ff0877ac */ /* 0x000e220008000a00 */
[----:B------:R-:W1:Y:S06]  /*0020*/  S2R R4, SR_TID.X ;  /* 0x0000000000047919 */ /* 0x000e6c0000002100 */
[----:B------:R-:W2:Y:S01]  /*0030*/  S2UR UR16, SR_CTAID.X ;  /* 0x00000000001079c3 */ /* 0x000ea20000002500 */
[----:B------:R-:W3:Y:S01]  /*0040*/  LDCU UR13, c[0x0][0x360] ;  /* 0x00006c00ff0d77ac */ /* 0x000ee20008000800 */
[----:B------:R-:W1:Y:S01]  /*0050*/  S2R R5, SR_CTAID.X ;  /* 0x0000000000057919 */ /* 0x000e620000002500 */
[----:B------:R-:W4:Y:S01]  /*0060*/  LDCU UR7, c[0x0][0x364] ;  /* 0x00006c80ff0777ac */ /* 0x000f220008000800 */
[----:B------:R-:W5:Y:S01]  /*0070*/  S2R R2, SR_CTAID.Y ;  /* 0x0000000000027919 */ /* 0x000f620000002600 */
[----:B------:R-:W1:Y:S01]  /*0080*/  LDCU.64 UR10, c[0x0][0x358] ;  /* 0x00006b00ff0a77ac */ /* 0x000e620008000a00 */
[----:B------:R-:W5:Y:S01]  /*0090*/  S2R R3, SR_TID.Y ;  /* 0x0000000000037919 */ /* 0x000f620000002200 */
[----:B0-----:R-:W-:-:S02]  /*00a0*/  ULEA.HI UR4, UR9, UR9, URZ, 0x1 ;  /* 0x0000000909047291 */ /* 0x001fc4000f8f08ff */
[----:B------:R-:W-:Y:S02]  /*00b0*/  ULEA.HI UR6, UR8, UR8, URZ, 0x1 ;  /* 0x0000000808067291 */ /* 0x000fe4000f8f08ff */
[----:B------:R-:W-:Y:S02]  /*00c0*/  ULOP3.LUT UR15, UR4, 0xfffffffe, URZ, 0xc0, !UPT ;  /* 0xfffffffe040f7892 */ /* 0x000fe4000f8ec0ff */
[----:B------:R-:W-:Y:S02]  /*00d0*/  ULOP3.LUT UR17, UR6, 0xfffffffe, URZ, 0xc0, !UPT ;  /* 0xfffffffe06117892 */ /* 0x000fe4000f8ec0ff */
[----:B----4-:R-:W-:Y:S02]  /*00e0*/  UIADD3 UR18, UPT, UPT, UR15, UR7, URZ ;  /* 0x000000070f127290 */ /* 0x010fe4000fffe0ff */
[----:B------:R-:W-:Y:S02]  /*00f0*/  USHF.R.S32.HI UR4, URZ, 0x1, UR4 ;  /* 0x00000001ff047899 */ /* 0x000fe40008011404 */
[----:B------:R-:W-:-:S02]  /*0100*/  UISETP.GE.AND UP0, UPT, UR18, 0x1, UPT ;  /* 0x000000011200788c */ /* 0x000fc4000bf06270 */
[----:B------:R-:W-:Y:S02]  /*0110*/  USHF.R.S32.HI UR6, URZ, 0x1, UR6 ;  /* 0x00000001ff067899 */ /* 0x000fe40008011406 */
[----:B---3--:R-:W-:Y:S02]  /*0120*/  UIADD3 UR14, UPT, UPT, UR17, UR13, URZ ;  /* 0x0000000d110e7290 */ /* 0x008fe4000fffe0ff */
[----:B-1----:R-:W-:Y:S02]  /*0130*/  IMAD R0, R5, UR13, R4 ;  /* 0x0000000d05007c24 */ /* 0x002fe4000f8e0204 */
[----:B-----5:R-:W-:Y:S01]  /*0140*/  IMAD R2, R2, UR7, R3 ;  /* 0x0000000702027c24 */ /* 0x020fe2000f8e0203 */
[----:B--2---:R-:W-:Y:S07]  /*0150*/  BRA.U !UP0, `(.L_x_0) ;  /* 0x0000002108087547 */ /* 0x004fee000b800000 */
[----:B------:R-:W-:Y:S01]  /*0160*/  UISETP.GE.AND UP0, UPT, UR14, 0x1, UPT ;  /* 0x000000010e00788c */ /* 0x000fe2000bf06270 */
[----:B------:R-:W-:Y:S02]  /*0170*/  VIADD R5, R0, -UR6 ;  /* 0x8000000600057c36 */ /* 0x000fe40008000000 */
[----:B------:R-:W-:-:S06]  /*0180*/  VIADD R6, R2, -UR4 ;  /* 0x8000000402067c36 */ /* 0x000fcc0008000000 */
[----:B------:R-:W-:Y:S05]  /*0190*/  BRA.U !UP0, `(.L_x_1) ;  /* 0x0000000d08bc7547 */ /* 0x000fea000b800000 */
[----:B------:R-:W0:Y:S01]  /*01a0*/  I2F.U32.RP R7, UR13 ;  /* 0x0000000d00077d06 */ /* 0x000e220008209000 */
[----:B------:R-:W-:Y:S02]  /*01b0*/  UISETP.GT.AND UP0, UPT, UR8, 0x1, UPT ;  /* 0x000000010800788c */ /* 0x000fe4000bf04270 */
[----:B------:R-:W-:Y:S01]  /*01c0*/  UISETP.LT.AND UP1, UPT, URZ, UR17, UPT ;  /* 0x00000011ff00728c */ /* 0x000fe2000bf21270 */
[----:B------:R-:W-:Y:S01]  /*01d0*/  UMOV UR4, URZ ;  /* 0x000000ff00047c82 */ /* 0x000fe20008000000 */
[----:B------:R-:W-:Y:S02]  /*01e0*/  UISETP.NE.U32.AND UP3, UPT, UR13, URZ, UPT ;  /* 0x000000ff0d00728c */ /* 0x000fe4000bf65070 */
[----:B------:R-:W-:-:S04]  /*01f0*/  USEL UR12, URZ, UR17, !UP1 ;  /* 0x00000011ff0c7287 */ /* 0x000fc8000c800000 */
[----:B------:R-:W-:Y:S02]  /*0200*/  UIADD3 UR8, UPT, UPT, UR12, -0x1, URZ ;  /* 0xffffffff0c087890 */ /* 0x000fe4000fffe0ff */
[----:B------:R-:W-:Y:S01]  /*0210*/  @!UP0 UIADD3 UR8, UPT, UPT, UR12, URZ, URZ ;  /* 0x000000ff0c088290 */ /* 0x000fe2000fffe0ff */
[----:B0-----:R-:W0:Y:S02]  /*0220*/  MUFU.RCP R7, R7 ;  /* 0x0000000700077308 */ /* 0x001e240000001000 */
[----:B0-----:R-:W-:Y:S02]  /*0230*/  VIADD R8, R7, 0xffffffe ;  /* 0x0ffffffe07087836 */ /* 0x001fe40000000000 */
[----:B------:R-:W-:-:S04]  /*0240*/  IMAD R7, R3, UR14, RZ ;  /* 0x0000000e03077c24 */ /* 0x000fc8000f8e02ff */
[----:B------:R-:W0:Y:S02]  /*0250*/  F2I.FTZ.U32.TRUNC.NTZ R8, R8 ;  /* 0x0000000800087305 */ /* 0x000e24000021f000 */
[----:B0-----:R-:W-:-:S13]  /*0260*/  R2UR UR5, R8 ;  /* 0x00000000080572ca */ /* 0x001fda00000e0000 */
[----:B------:R-:W-:-:S04]  /*0270*/  UIADD3 UR9, UPT, UPT, URZ, -UR5, URZ ;  /* 0x80000005ff097290 */ /* 0x000fc8000fffe0ff */
[----:B------:R-:W-:-:S04]  /*0280*/  UIMAD UR9, UR9, UR13, URZ ;  /* 0x0000000d090972a4 */ /* 0x000fc8000f8e02ff */
[----:B------:R-:W-:-:S04]  /*0290*/  UIMAD.WIDE.U32 UR4, UR5, UR9, UR4 ;  /* 0x00000009050472a5 */ /* 0x000fc8000f8e0004 */
[----:B------:R-:W-:-:S04]  /*02a0*/  UIMAD.WIDE.U32 UR4, UR5, UR8, URZ ;  /* 0x00000008050472a5 */ /* 0x000fc8000f8e00ff */
[----:B------:R-:W-:-:S04]  /*02b0*/  UIADD3 UR4, UPT, UPT, -UR5, URZ, URZ ;  /* 0x000000ff05047290 */ /* 0x000fc8000fffe1ff */
[----:B------:R-:W-:Y:S02]  /*02c0*/  UIMAD UR8, UR13, UR4, UR8 ;  /* 0x000000040d0872a4 */ /* 0x000fe4000f8e0208 */
[----:B------:R-:W-:Y:S02]  /*02d0*/  USEL UR4, URZ, 0x1, !UP0 ;  /* 0x00000001ff047887 */ /* 0x000fe4000c000000 */
[----:B------:R-:W-:-:S11]  /*02e0*/  UISETP.GE.U32.AND UP1, UPT, UR8, UR13, UPT ;  /* 0x0000000d0800728c */ /* 0x000fd6000bf26070 */
[----:B------:R-:W-:Y:S02]  /*02f0*/  @UP1 UIADD3 UR8, UPT, UPT, UR8, -UR13, URZ ;  /* 0x8000000d08081290 */ /* 0x000fe4000fffe0ff */
[----:B------:R-:W-:Y:S02]  /*0300*/  @UP1 UIADD3 UR5, UPT, UPT, UR5, 0x1, URZ ;  /* 0x0000000105051890 */ /* 0x000fe4000fffe0ff */
[----:B------:R-:W-:-:S07]  /*0310*/  UISETP.GE.U32.AND UP2, UPT, UR8, UR13, UPT ;  /* 0x0000000d0800728c */ /* 0x000fce000bf46070 */
[----:B------:R-:W0:Y:S04]  /*0320*/  LDCU UR8, c[0x0][0x3dc] ;  /* 0x00007b80ff0877ac */ /* 0x000e280008000800 */
[----:B------:R-:W-:Y:S02]  /*0330*/  @UP2 UIADD3 UR5, UPT, UPT, UR5, 0x1, URZ ;  /* 0x0000000105052890 */ /* 0x000fe4000fffe0ff */
[----:B------:R-:W-:-:S04]  /*0340*/  @!UP3 ULOP3.LUT UR5, URZ, UR13, URZ, 0x33, !UPT ;  /* 0x0000000dff05b292 */ /* 0x000fc8000f8e33ff */
[----:B------:R-:W-:-:S04]  /*0350*/  UIADD3 UR4, UPT, UPT, UR4, UR5, URZ ;  /* 0x0000000504047290 */ /* 0x000fc8000fffe0ff */
[----:B------:R-:W-:Y:S02]  /*0360*/  UISETP.GE.U32.AND UP0, UPT, UR4, 0x3, UPT ;  /* 0x000000030400788c */ /* 0x000fe4000bf06070 */
[----:B------:R-:W-:Y:S01]  /*0370*/  UIADD3 UR5, UPT, UPT, UR4, 0x1, URZ ;  /* 0x0000000104057890 */ /* 0x000fe2000fffe0ff */
[C---:B0-----:R-:W-:Y:S02]  /*0380*/  ISETP.GE.AND P0, PT, R6.reuse, UR8, PT ;  /* 0x0000000806007c0c */ /* 0x041fe4000bf06270 */
[----:B------:R-:W-:Y:S01]  /*0390*/  UMOV UR4, URZ ;  /* 0x000000ff00047c82 */ /* 0x000fe20008000000 */
[----:B------:R-:W-:Y:S01]  /*03a0*/  ULOP3.LUT UR21, UR5, 0x3, URZ, 0xc0, !UPT ;  /* 0x0000000305157892 */ /* 0x000fe2000f8ec0ff */
[----:B------:R-:W-:Y:S02]  /*03b0*/  ISETP.GT.AND P0, PT, R6, -0x1, !P0 ;  /* 0xffffffff0600780c */ /* 0x000fe40004704270 */
[----:B------:R-:W-:Y:S11]  /*03c0*/  BRA.U !UP0, `(.L_x_2) ;  /* 0x0000000908bc7547 */ /* 0x000ff6000b800000 */
[----:B------:R-:W0:Y:S01]  /*03d0*/  LDCU UR20, c[0x0][0x3d8] ;  /* 0x00007b00ff1477ac */ /* 0x000e220008000800 */
[----:B------:R-:W-:Y:S02]  /*03e0*/  ISETP.GE.AND P1, PT, R4, UR14, PT ;  /* 0x0000000e04007c0c */ /* 0x000fe4000bf26270 */
[----:B------:R-:W-:Y:S02]  /*03f0*/  ISETP.GT.AND P2, PT, R5, -0x1, PT ;  /* 0xffffffff0500780c */ /* 0x000fe40003f44270 */
[----:B------:R-:W-:Y:S02]  /*0400*/  ISETP.GE.U32.OR P1, PT, R3, UR18, P1 ;  /* 0x0000001203007c0c */ /* 0x000fe40008f26470 */
[----:B0-----:R-:W-:-:S04]  /*0410*/  ISETP.LT.AND P2, PT, R5, UR20, P2 ;  /* 0x0000001405007c0c */ /* 0x001fc80009741270 */
[----:B------:R-:W-:-:S13]  /*0420*/  PLOP3.LUT P3, PT, P1, P2, P0, 0xf7, 0x0 ;  /* 0x000000000000781c */ /* 0x000fda0000f65e07 */
[----:B------:R-:W0:Y:S01]  /*0430*/  @!P3 LDC.64 R10, c[0x0][0x388] ;  /* 0x0000e200ff0abb82 */ /* 0x000e220000000a00 */
[----:B------:R-:W-:-:S04]  /*0440*/  @!P3 IMAD R9, R6, UR20, R5 ;  /* 0x000000140609bc24 */ /* 0x000fc8000f8e0205 */
[----:B0-----:R-:W-:-:S06]  /*0450*/  @!P3 IMAD.WIDE R10, R9, 0x8, R10 ;  /* 0x00000008090ab825 */ /* 0x001fcc00078e020a */
[----:B------:R-:W2:Y:S01]  /*0460*/  @!P3 LDG.E.64 R10, desc[UR10][R10.64] ;  /* 0x0000000a0a0ab981 */ /* 0x000ea2000c1e1b00 */
[----:B------:R-:W-:Y:S01]  /*0470*/  @!P3 MOV R8, 0x400 ;  /* 0x000004000008b802 */ /* 0x000fe20000000f00 */
[----:B------:R-:W-:Y:S01]  /*0480*/  VIADD R16, R4, UR13 ;  /* 0x0000000d04107c36 */ /* 0x000fe20008000000 */
[----:B------:R-:W-:Y:S01]  /*0490*/  UIADD3 UR12, UPT, UPT, UR13, UR13, URZ ;  /* 0x0000000d0d0c7290 */ /* 0x000fe2000fffe0ff */
[----:B------:R-:W0:Y:S01]  /*04a0*/  @!P3 S2R R9, SR_CgaCtaId ;  /* 0x000000000009b919 */ /* 0x000e220000008800 */
[----:B------:R-:W-:Y:S01]  /*04b0*/  ULOP3.LUT UR5, UR5, 0xfffffffc, URZ, 0xc0, !UPT ;  /* 0xfffffffc05057892 */ /* 0x000fe2000f8ec0ff */
[C---:B------:R-:W-:Y:S01]  /*04c0*/  VIADD R12, R16.reuse, UR13 ;  /* 0x0000000d100c7c36 */ /* 0x040fe20008000000 */
[----:B------:R-:W-:Y:S01]  /*04d0*/  ISETP.GE.AND P1, PT, R16, UR14, PT ;  /* 0x0000000e10007c0c */ /* 0x000fe2000bf26270 */
[----:B------:R-:W-:Y:S01]  /*04e0*/  UIADD3 UR19, UPT, UPT, UR12, UR13, URZ ;  /* 0x0000000d0c137290 */ /* 0x000fe2000fffe0ff */
[----:B------:R-:W-:Y:S02]  /*04f0*/  BSSY.RECONVERGENT B0, `(.L_x_3) ;  /* 0x000001c000007945 */ /* 0x000fe40003800200 */
[----:B------:R-:W-:Y:S01]  /*0500*/  ISETP.GE.U32.OR P4, PT, R3, UR18, P1 ;  /* 0x0000001203007c0c */ /* 0x000fe20008f86470 */
[----:B------:R-:W-:Y:S01]  /*0510*/  UIADD3 UR4, UPT, UPT, UR19, UR13, URZ ;  /* 0x0000000d13047290 */ /* 0x000fe2000fffe0ff */
[----:B------:R-:W-:-:S04]  /*0520*/  ISETP.GE.AND P2, PT, R12, UR14, PT ;  /* 0x0000000e0c007c0c */ /* 0x000fc8000bf46270 */
[----:B------:R-:W-:Y:S02]  /*0530*/  ISETP.GE.U32.OR P1, PT, R3, UR18, P2 ;  /* 0x0000001203007c0c */ /* 0x000fe40009726470 */
[----:B0-----:R-:W-:Y:S01]  /*0540*/  @!P3 LEA R14, R9, R8, 0x18 ;  /* 0x00000008090eb211 */ /* 0x001fe200078ec0ff */
[----:B------:R-:W-:Y:S02]  /*0550*/  @!P3 IMAD.IADD R9, R7, 0x1, R4 ;  /* 0x000000010709b824 */ /* 0x000fe400078e0204 */
[----:B------:R-:W-:Y:S02]  /*0560*/  VIADD R8, R12, UR13 ;  /* 0x0000000d0c087c36 */ /* 0x000fe40008000000 */
[----:B------:R-:W-:-:S03]  /*0570*/  @!P3 IMAD R9, R9, 0x8, R14 ;  /* 0x000000080909b824 */ /* 0x000fc600078e020e */
[----:B------:R-:W-:-:S04]  /*0580*/  ISETP.GE.AND P5, PT, R8, UR14, PT ;  /* 0x0000000e08007c0c */ /* 0x000fc8000bfa6270 */
[----:B------:R-:W-:Y:S01]  /*0590*/  ISETP.GE.U32.OR P2, PT, R3, UR18, P5 ;  /* 0x0000001203007c0c */ /* 0x000fe2000af46470 */
[----:B--2---:R0:W-:Y:S01]  /*05a0*/  @!P3 STS.64 [R9], R10 ;  /* 0x0000000a0900b388 */ /* 0x0041e20000000a00 */
[----:B------:R-:W-:Y:S11]  /*05b0*/  @P4 BRA `(.L_x_4) ;  /* 0x00000000003c4947 */ /* 0x000ff60003800000 */
[----:B0-----:R-:W-:-:S04]  /*05c0*/  IADD3 R9, PT, PT, R5, UR13, RZ ;  /* 0x0000000d05097c10 */ /* 0x001fc8000fffe0ff */
[----:B------:R-:W-:-:S04]  /*05d0*/  ISETP.GT.AND P3, PT, R9, -0x1, PT ;  /* 0xffffffff0900780c */ /* 0x000fc80003f64270 */
[----:B------:R-:W-:-:S04]  /*05e0*/  ISETP.LT.AND P3, PT, R9, UR20, P3 ;  /* 0x0000001409007c0c */ /* 0x000fc80009f61270 */
[----:B------:R-:W-:-:S13]  /*05f0*/  PLOP3.LUT P3, PT, P3, P0, PT, 0x80, 0x8 ;  /* 0x000000000008781c */ /* 0x000fda0001f61070 */
[----:B------:R-:W-:Y:S05]  /*0600*/  @!P3 BRA `(.L_x_4) ;  /* 0x000000000028b947 */ /* 0x000fea0003800000 */
[----:B------:R-:W0:Y:S01]  /*0610*/  LDC.64 R10, c[0x0][0x388] ;  /* 0x0000e200ff0a7b82 */ /* 0x000e220000000a00 */
[----:B------:R-:W-:-:S04]  /*0620*/  IMAD R9, R6, UR20, R9 ;  /* 0x0000001406097c24 */ /* 0x000fc8000f8e0209 */
[----:B0-----:R-:W-:-:S06]  /*0630*/  IMAD.WIDE R10, R9, 0x8, R10 ;  /* 0x00000008090a7825 */ /* 0x001fcc00078e020a */
[----:B------:R-:W2:Y:S01]  /*0640*/  LDG.E.64 R10, desc[UR10][R10.64] ;  /* 0x0000000a0a0a7981 */ /* 0x000ea2000c1e1b00 */
[----:B------:R-:W0:Y:S01]  /*0650*/  S2UR UR9, SR_CgaCtaId ;  /* 0x00000000000979c3 */ /* 0x000e220000008800 */
[----:B------:R-:W-:Y:S01]  /*0660*/  UMOV UR8, 0x400 ;  /* 0x0000040000087882 */ /* 0x000fe20000000000 */
[----:B------:R-:W-:Y:S01]  /*0670*/  IMAD.IADD R16, R7, 0x1, R16 ;  /* 0x0000000107107824 */ /* 0x000fe200078e0210 */
[----:B0-----:R-:W-:-:S06]  /*0680*/  ULEA UR8, UR9, UR8, 0x18 ;  /* 0x0000000809087291 */ /* 0x001fcc000f8ec0ff */
[----:B------:R-:W-:-:S05]  /*0690*/  LEA R9, R16, UR8, 0x3 ;  /* 0x0000000810097c11 */ /* 0x000fca000f8e18ff */
[----:B--2---:R1:W-:Y:S02]  /*06a0*/  STS.64 [R9], R10 ;  /* 0x0000000a09007388 */ /* 0x0043e40000000a00 */
.L_x_4:
[----:B------:R-:W-:Y:S05]  /*06b0*/  BSYNC.RECONVERGENT B0 ;  /* 0x0000000000007941 */ /* 0x000fea0003800200 */
.L_x_3:
[----:B------:R-:W-:Y:S04]  /*06c0*/  BSSY.RECONVERGENT B0, `(.L_x_5) ;  /* 0x0000011000007945 */ /* 0x000fe80003800200 */
[----:B------:R-:W-:Y:S05]  /*06d0*/  @P1 BRA `(.L_x_6) ;  /* 0x00000000003c1947 */ /* 0x000fea0003800000 */
[----:B01----:R-:W-:-:S05]  /*06e0*/  VIADD R9, R5, UR12 ;  /* 0x0000000c05097c36 */ /* 0x003fca0008000000 */
        /* <DEDUP_REMOVED lines=14> */
.L_x_6:
[----:B------:R-:W-:Y:S05]  /*07d0*/  BSYNC.RECONVERGENT B0 ;  /* 0x0000000000007941 */ /* 0x000fea0003800200 */
.L_x_5:
[----:B------:R-:W-:Y:S04]  /*07e0*/  BSSY.RECONVERGENT B0, `(.L_x_7) ;  /* 0x0000011000007945 */ /* 0x000fe80003800200 */
[----:B------:R-:W-:Y:S05]  /*07f0*/  @P2 BRA `(.L_x_8) ;  /* 0x00000000003c2947 */ /* 0x000fea0003800000 */
[----:B012---:R-:W-:-:S05]  /*0800*/  VIADD R9, R5, UR19 ;  /* 0x0000001305097c36 */ /* 0x007fca0008000000 */
        /* <DEDUP_REMOVED lines=14> */
.L_x_8:
[----:B------:R-:W-:Y:S05]  /*08f0*/  BSYNC.RECONVERGENT B0 ;  /* 0x0000000000007941 */ /* 0x000fea0003800200 */
.L_x_7:
[----:B------:R-:W-:-:S09]  /*0900*/  UISETP.NE.AND UP0, UPT, UR5, 0x4, UPT ;  /* 0x000000040500788c */ /* 0x000fd2000bf05270 */
[----:B------:R-:W-:Y:S05]  /*0910*/  BRA.U !UP0, `(.L_x_2) ;  /* 0x0000000508687547 */ /* 0x000fea000b800000 */
[----:B0123--:R-:W0:Y:S01]  /*0920*/  LDC R11, c[0x0][0x3d8] ;  /* 0x0000f600ff0b7b82 */ /* 0x00fe220000000800 */
[----:B------:R-:W-:-:S07]  /*0930*/  UMOV UR19, 0x4 ;  /* 0x0000000400137882 */ /* 0x000fce0000000000 */
[----:B------:R-:W1:Y:S02]  /*0940*/  LDC.64 R8, c[0x0][0x388] ;  /* 0x0000e200ff087b82 */ /* 0x000e640000000a00 */
.L_x_17:
[----:B------:R-:W-:Y:S01]  /*0950*/  VIADD R16, R4, UR4 ;  /* 0x0000000404107c36 */ /* 0x000fe20008000000 */
[----:B------:R-:W-:Y:S01]  /*0960*/  UIADD3 UR20, UPT, UPT, UR13, UR4, URZ ;  /* 0x000000040d147290 */ /* 0x000fe2000fffe0ff */
[----:B------:R-:W-:Y:S01]  /*0970*/  BSSY.RECONVERGENT B0, `(.L_x_9) ;  /* 0x000001f000007945 */ /* 0x000fe20003800200 */
[----:B------:R-:W-:Y:S01]  /*0980*/  UIADD3 UR19, UPT, UPT, UR19, 0x4, URZ ;  /* 0x0000000413137890 */ /* 0x000fe2000fffe0ff */
[C---:B------:R-:W-:Y:S01]  /*0990*/  VIADD R18, R16.reuse, UR13 ;  /* 0x0000000d10127c36 */ /* 0x040fe20008000000 */
[----:B------:R-:W-:Y:S01]  /*09a0*/  ISETP.GE.AND P3, PT, R16, UR14, PT ;  /* 0x0000000e10007c0c */ /* 0x000fe2000bf66270 */
[----:B------:R-:W-:Y:S02]  /*09b0*/  UIADD3 UR22, UPT, UPT, UR13, UR20, URZ ;  /* 0x000000140d167290 */ /* 0x000fe4000fffe0ff */
[----:B------:R-:W-:Y:S01]  /*09c0*/  UISETP.NE.AND UP0, UPT, UR19, UR5, UPT ;  /* 0x000000051300728c */ /* 0x000fe2000bf05270 */
[----:B------:R-:W-:Y:S01]  /*09d0*/  ISETP.GE.U32.OR P3, PT, R3, UR18, P3 ;  /* 0x0000001203007c0c */ /* 0x000fe20009f66470 */
[----:B------:R-:W-:-:S02]  /*09e0*/  UIADD3 UR8, UPT, UPT, UR13, UR22, URZ ;  /* 0x000000160d087290 */ /* 0x000fc4000fffe0ff */
[C---:B0-----:R-:W-:Y:S02]  /*09f0*/  IADD3 R12, PT, PT, R18.reuse, UR13, RZ ;  /* 0x0000000d120c7c10 */ /* 0x041fe4000fffe0ff */
[----:B------:R-:W-:Y:S02]  /*0a00*/  ISETP.GE.AND P4, PT, R18, UR14, PT ;  /* 0x0000000e12007c0c */ /* 0x000fe4000bf86270 */
[C---:B------:R-:W-:Y:S01]  /*0a10*/  ISETP.GE.AND P2, PT, R12.reuse, UR14, PT ;  /* 0x0000000e0c007c0c */ /* 0x040fe2000bf46270 */
[----:B------:R-:W-:Y:S01]  /*0a20*/  VIADD R10, R12, UR13 ;  /* 0x0000000d0c0a7c36 */ /* 0x000fe20008000000 */
[C---:B------:R-:W-:Y:S02]  /*0a30*/  ISETP.GE.U32.OR P4, PT, R3.reuse, UR18, P4 ;  /* 0x0000001203007c0c */ /* 0x040fe4000a786470 */
[----:B------:R-:W-:Y:S02]  /*0a40*/  ISETP.GE.U32.OR P2, PT, R3, UR18, P2 ;  /* 0x0000001203007c0c */ /* 0x000fe40009746470 */
[----:B------:R-:W-:-:S04]  /*0a50*/  ISETP.GE.AND P1, PT, R10, UR14, PT ;  /* 0x0000000e0a007c0c */ /* 0x000fc8000bf26270 */
[----:B------:R-:W-:Y:S01]  /*0a60*/  ISETP.GE.U32.OR P1, PT, R3, UR18, P1 ;  /* 0x0000001203007c0c */ /* 0x000fe20008f26470 */
[----:B--234-:R-:W-:-:S12]  /*0a70*/  @P3 BRA `(.L_x_10) ;  /* 0x0000000000383947 */ /* 0x01cfd80003800000 */
[----:B------:R-:W-:-:S05]  /*0a80*/  VIADD R14, R5, UR4 ;  /* 0x00000004050e7c36 */ /* 0x000fca0008000000 */
[----:B------:R-:W-:-:S04]  /*0a90*/  ISETP.GT.AND P3, PT, R14, -0x1, PT ;  /* 0xffffffff0e00780c */ /* 0x000fc80003f64270 */
[----:B0-----:R-:W-:-:S04]  /*0aa0*/  ISETP.LT.AND P3, PT, R14, R11, P3 ;  /* 0x0000000b0e00720c */ /* 0x001fc80001f61270 */
[----:B------:R-:W-:-:S13]  /*0ab0*/  PLOP3.LUT P3, PT, P3, P0, PT, 0x80, 0x8 ;  /* 0x000000000008781c */ /* 0x000fda0001f61070 */
[----:B------:R-:W-:Y:S05]  /*0ac0*/  @!P3 BRA `(.L_x_10) ;  /* 0x000000000024b947 */ /* 0x000fea0003800000 */
[----:B------:R-:W-:-:S04]  /*0ad0*/  IMAD R15, R6, R11, R14 ;  /* 0x0000000b060f7224 */ /* 0x000fc800078e020e */
[----:B-1----:R-:W-:-:S06]  /*0ae0*/  IMAD.WIDE R14, R15, 0x8, R8 ;  /* 0x000000080f0e7825 */ /* 0x002fcc00078e0208 */
[----:B------:R-:W2:Y:S01]  /*0af0*/  LDG.E.64 R14, desc[UR10][R14.64] ;  /* 0x0000000a0e0e7981 */ /* 0x000ea2000c1e1b00 */
[----:B------:R-:W0:Y:S01]  /*0b00*/  S2UR UR12, SR_CgaCtaId ;  /* 0x00000000000c79c3 */ /* 0x000e220000008800 */
[----:B------:R-:W-:Y:S01]  /*0b10*/  UMOV UR9, 0x400 ;  /* 0x0000040000097882 */ /* 0x000fe20000000000 */
[----:B------:R-:W-:Y:S01]  /*0b20*/  IMAD.IADD R13, R7, 0x1, R16 ;  /* 0x00000001070d7824 */ /* 0x000fe200078e0210 */
[----:B0-----:R-:W-:-:S06]  /*0b30*/  ULEA UR9, UR12, UR9, 0x18 ;  /* 0x000000090c097291 */ /* 0x001fcc000f8ec0ff */
[----:B------:R-:W-:-:S05]  /*0b40*/  LEA R13, R13, UR9, 0x3 ;  /* 0x000000090d0d7c11 */ /* 0x000fca000f8e18ff */
[----:B--2---:R2:W-:Y:S02]  /*0b50*/  STS.64 [R13], R14 ;  /* 0x0000000e0d007388 */ /* 0x0045e40000000a00 */
.L_x_10:
[----:B------:R-:W-:Y:S05]  /*0b60*/  BSYNC.RECONVERGENT B0 ;  /* 0x0000000000007941 */ /* 0x000fea0003800200 */
.L_x_9:
[----:B------:R-:W-:Y:S04]  /*0b70*/  BSSY.RECONVERGENT B0, `(.L_x_11) ;  /* 0x0000010000007945 */ /* 0x000fe80003800200 */
[----:B------:R-:W-:Y:S05]  /*0b80*/  @P4 BRA `(.L_x_12) ;  /* 0x0000000000384947 */ /* 0x000fea0003800000 */
[----:B--2---:R-:W-:-:S05]  /*0b90*/  VIADD R14, R5, UR20 ;  /* 0x00000014050e7c36 */ /* 0x004fca0008000000 */
        /* <DEDUP_REMOVED lines=13> */
.L_x_12:
[----:B------:R-:W-:Y:S05]  /*0c70*/  BSYNC.RECONVERGENT B0 ;  /* 0x0000000000007941 */ /* 0x000fea0003800200 */
.L_x_11:
[----:B------:R-:W-:Y:S04]  /*0c80*/  BSSY.RECONVERGENT B0, `(.L_x_13) ;  /* 0x0000010000007945 */ /* 0x000fe80003800200 */
[----:B------:R-:W-:Y:S05]  /*0c90*/  @P2 BRA `(.L_x_14) ;  /* 0x0000000000382947 */ /* 0x000fea0003800000 */
[----:B--23--:R-:W-:-:S05]  /*0ca0*/  VIADD R14, R5, UR22 ;  /* 0x00000016050e7c36 */ /* 0x00cfca0008000000 */
        /* <DEDUP_REMOVED lines=13> */
.L_x_14:
[----:B------:R-:W-:Y:S05]  /*0d80*/  BSYNC.RECONVERGENT B0 ;  /* 0x0000000000007941 */ /* 0x000fea0003800200 */
.L_x_13:
[----:B------:R-:W-:Y:S04]  /*0d90*/  BSSY.RECONVERGENT B0, `(.L_x_15) ;  /* 0x0000010000007945 */ /* 0x000fe80003800200 */
[----:B------:R-:W-:Y:S05]  /*0da0*/  @P1 BRA `(.L_x_16) ;  /* 0x0000000000381947 */ /* 0x000fea0003800000 */
[----:B------:R-:W-:-:S04]  /*0db0*/  IADD3 R12, PT, PT, R5, UR8, RZ ;  /* 0x00000008050c7c10 */ /* 0x000fc8000fffe0ff */
[----:B------:R-:W-:-:S04]  /*0dc0*/  ISETP.GT.AND P1, PT, R12, -0x1, PT ;  /* 0xffffffff0c00780c */ /* 0x000fc80003f24270 */
[----:B0-----:R-:W-:-:S04]  /*0dd0*/  ISETP.LT.AND P1, PT, R12, R11, P1 ;  /* 0x0000000b0c00720c */ /* 0x001fc80000f21270 */
[----:B------:R-:W-:-:S13]  /*0de0*/  PLOP3.LUT P1, PT, P1, P0, PT, 0x80, 0x8 ;  /* 0x000000000008781c */ /* 0x000fda0000f21070 */
[----:B------:R-:W-:Y:S05]  /*0df0*/  @!P1 BRA `(.L_x_16) ;  /* 0x0000000000249947 */ /* 0x000fea0003800000 */
[----:B--234-:R-:W-:-:S04]  /*0e00*/  IMAD R13, R6, R11, R12 ;  /* 0x0000000b060d7224 */ /* 0x01cfc800078e020c */
        /* <DEDUP_REMOVED lines=8> */
.L_x_16:
[----:B------:R-:W-:Y:S05]  /*0e90*/  BSYNC.RECONVERGENT B0 ;  /* 0x0000000000007941 */ /* 0x000fea0003800200 */
.L_x_15:
[----:B------:R-:W-:Y:S01]  /*0ea0*/  UIADD3 UR4, UPT, UPT, UR13, UR8, URZ ;  /* 0x000000080d047290 */ /* 0x000fe2000fffe0ff */
[----:B------:R-:W-:Y:S11]  /*0eb0*/  BRA.U UP0, `(.L_x_17) ;  /* 0xfffffff900a47547 */ /* 0x000ff6000b83ffff */
.L_x_2:
[----:B------:R-:W-:-:S09]  /*0ec0*/  UISETP.NE.AND UP0, UPT, UR21, URZ, UPT ;  /* 0x000000ff1500728c */ /* 0x000fd2000bf05270 */
[----:B------:R-:W-:Y:S05]  /*0ed0*/  BRA.U !UP0, `(.L_x_1) ;  /* 0x00000001086c7547 */ /* 0x000fea000b800000 */
[----:B--234-:R-:W2:Y:S01]  /*0ee0*/  LDC R14, c[0x0][0x3d8] ;  /* 0x0000f600ff0e7b82 */ /* 0x01cea20000000800 */
[----:B------:R-:W-:-:S07]  /*0ef0*/  UMOV UR5, URZ ;  /* 0x000000ff00057c82 */ /* 0x000fce0008000000 */
[----:B01----:R-:W0:Y:S02]  /*0f00*/  LDC.64 R8, c[0x0][0x388] ;  /* 0x0000e200ff087b82 */ /* 0x003e240000000a00 */
.L_x_20:
[----:B------:R-:W-:Y:S01]  /*0f10*/  VIADD R12, R4, UR4 ;  /* 0x00000004040c7c36 */ /* 0x000fe20008000000 */
[----:B------:R-:W-:Y:S01]  /*0f20*/  UIADD3 UR5, UPT, UPT, UR5, 0x1, URZ ;  /* 0x0000000105057890 */ /* 0x000fe2000fffe0ff */
[----:B------:R-:W-:Y:S03]  /*0f30*/  BSSY.RECONVERGENT B0, `(.L_x_18) ;  /* 0x0000013000007945 */ /* 0x000fe60003800200 */
[----:B------:R-:W-:Y:S01]  /*0f40*/  ISETP.GE.AND P1, PT, R12, UR14, PT ;  /* 0x0000000e0c007c0c */ /* 0x000fe2000bf26270 */
[----:B------:R-:W-:-:S03]  /*0f50*/  UISETP.NE.AND UP0, UPT, UR5, UR21, UPT ;  /* 0x000000150500728c */ /* 0x000fc6000bf05270 */
[----:B------:R-:W-:-:S13]  /*0f60*/  ISETP.GE.U32.OR P1, PT, R3, UR18, P1 ;  /* 0x0000001203007c0c */ /* 0x000fda0008f26470 */
[----:B-1----:R-:W-:Y:S05]  /*0f70*/  @P1 BRA `(.L_x_19) ;  /* 0x0000000000381947 */ /* 0x002fea0003800000 */
[----:B------:R-:W-:-:S05]  /*0f80*/  VIADD R11, R5, UR4 ;  /* 0x00000004050b7c36 */ /* 0x000fca0008000000 */
[----:B------:R-:W-:-:S04]  /*0f90*/  ISETP.GT.AND P1, PT, R11, -0x1, PT ;  /* 0xffffffff0b00780c */ /* 0x000fc80003f24270 */
[----:B--2---:R-:W-:-:S04]  /*0fa0*/  ISETP.LT.AND P1, PT, R11, R14, P1 ;  /* 0x0000000e0b00720c */ /* 0x004fc80000f21270 */
[----:B------:R-:W-:-:S13]  /*0fb0*/  PLOP3.LUT P1, PT, P1, P0, PT, 0x80, 0x8 ;  /* 0x000000000008781c */ /* 0x000fda0000f21070 */
[----:B------:R-:W-:Y:S05]  /*0fc0*/  @!P1 BRA `(.L_x_19) ;  /* 0x0000000000249947 */ /* 0x000fea0003800000 */
[----:B------:R-:W-:-:S04]  /*0fd0*/  IMAD R11, R6, R14, R11 ;  /* 0x0000000e060b7224 */ /* 0x000fc800078e020b */
        /* <DEDUP_REMOVED lines=8> */
.L_x_19:
[----:B------:R-:W-:Y:S05]  /*1060*/  BSYNC.RECONVERGENT B0 ;  /* 0x0000000000007941 */ /* 0x000fea0003800200 */
.L_x_18:
[----:B------:R-:W-:Y:S01]  /*1070*/  UIADD3 UR4, UPT, UPT, UR13, UR4, URZ ;  /* 0x000000040d047290 */ /* 0x000fe2000fffe0ff */
[----:B------:R-:W-:Y:S11]  /*1080*/  BRA.U UP0, `(.L_x_20) ;  /* 0xfffffffd00a07547 */ /* 0x000ff6000b83ffff */
.L_x_1:
[----:B------:R-:W5:Y:S02]  /*1090*/  LDCU UR4, c[0x0][0x3a4] ;  /* 0x00007480ff0477ac */ /* 0x000f640008000800 */
[----:B-----5:R-:W-:-:S09]  /*10a0*/  UISETP.GE.AND UP0, UPT, UR4, 0x2, UPT ;  /* 0x000000020400788c */ /* 0x020fd2000bf06270 */
[----:B------:R-:W-:Y:S05]  /*10b0*/  BRA.U !UP0, `(.L_x_0) ;  /* 0x0000001108307547 */ /* 0x000fea000b800000 */
[----:B------:R-:W5:Y:S01]  /*10c0*/  I2F.U32.RP R5, UR13 ;  /* 0x0000000d00057d06 */ /* 0x000f620008209000 */
[----:B------:R-:W0:Y:S01]  /*10d0*/  LDC R3, c[0x0][0x3a0] ;  /* 0x0000e800ff037b82 */ /* 0x000e220000000800 */
[----:B------:R-:W-:Y:S01]  /*10e0*/  UISETP.LT.AND UP0, UPT, URZ, UR17, UPT ;  /* 0x00000011ff00728c */ /* 0x000fe2000bf01270 */
[----:B------:R-:W-:Y:S01]  /*10f0*/  ISETP.NE.U32.AND P3, PT, RZ, UR13, PT ;  /* 0x0000000dff007c0c */ /* 0x000fe2000bf65070 */
[----:B------:R-:W-:Y:S02]  /*1100*/  UIADD3 UR8, UPT, UPT, UR16, 0x2, URZ ;  /* 0x0000000210087890 */ /* 0x000fe4000fffe0ff */
[----:B------:R-:W-:Y:S02]  /*1110*/  USEL UR4, URZ, UR17, !UP0 ;  /* 0x00000011ff047287 */ /* 0x000fe4000c000000 */
[----:B------:R-:W-:Y:S02]  /*1120*/  UIMAD UR12, UR13, UR16, UR13 ;  /* 0x000000100d0c72a4 */ /* 0x000fe4000f8e020d */
[----:B------:R-:W-:-:S02]  /*1130*/  UIADD3 UR5, UPT, UPT, UR4, -0x1, URZ ;  /* 0xffffffff04057890 */ /* 0x000fc4000fffe0ff */
[----:B------:R-:W-:Y:S01]  /*1140*/  UIADD3 UR9, UPT, UPT, UR16, 0x3, URZ ;  /* 0x0000000310097890 */ /* 0x000fe2000fffe0ff */
[----:B-----5:R-:W5:Y:S01]  /*1150*/  MUFU.RCP R5, R5 ;  /* 0x0000000500057308 */ /* 0x020f620000001000 */
[----:B0-----:R-:W-:Y:S02]  /*1160*/  ISETP.GT.AND P2, PT, R3, 0x1, PT ;  /* 0x000000010300780c */ /* 0x001fe40003f44270 */
[----:B------:R-:W-:-:S05]  /*1170*/  IMAD.U32 R3, RZ, RZ, UR5 ;  /* 0x00000005ff037e24 */ /* 0x000fca000f8e00ff */
[----:B------:R-:W0:Y:S01]  /*1180*/  S2UR UR5, SR_CgaCtaId ;  /* 0x00000000000579c3 */ /* 0x000e220000008800 */
[----:B-----5:R-:W-:-:S04]  /*1190*/  VIADD R6, R5, 0xffffffe ;  /* 0x0ffffffe05067836 */ /* 0x020fc80000000000 */
[----:B------:R5:W1:Y:S01]  /*11a0*/  F2I.FTZ.U32.TRUNC.NTZ R7, R6 ;  /* 0x0000000600077305 */ /* 0x000a62000021f000 */
[----:B------:R-:W-:Y:S01]  /*11b0*/  @!P2 IMAD R3, RZ, RZ, UR4 ;  /* 0x00000004ff03ae24 */ /* 0x000fe2000f8e02ff */
[----:B------:R-:W-:Y:S01]  /*11c0*/  UMOV UR4, 0x400 ;  /* 0x0000040000047882 */ /* 0x000fe20000000000 */
[----:B-----5:R-:W-:Y:S02]  /*11d0*/  HFMA2 R6, -RZ, RZ, 0, 0 ;  /* 0x00000000ff067431 */ /* 0x020fe400000001ff */
[----:B-123--:R-:W-:Y:S01]  /*11e0*/  IMAD.MOV R9, RZ, RZ, -R7 ;  /* 0x000000ffff097224 */ /* 0x00efe200078e0a07 */
[----:B0-----:R-:W-:-:S03]  /*11f0*/  ULEA UR5, UR5, UR4, 0x18 ;  /* 0x0000000405057291 */ /* 0x001fc6000f8ec0ff */
[----:B------:R-:W-:Y:S01]  /*1200*/  IMAD R9, R9, UR13, RZ ;  /* 0x0000000d09097c24 */ /* 0x000fe2000f8e02ff */
[----:B------:R-:W-:Y:S02]  /*1210*/  ULEA UR19, UR13, UR5, 0x3 ;  /* 0x000000050d137291 */ /* 0x000fe4000f8e18ff */
[----:B------:R-:W-:Y:S01]  /*1220*/  ULEA UR20, UR13, UR5, 0x4 ;  /* 0x000000050d147291 */ /* 0x000fe2000f8e20ff */
[----:B------:R-:W-:Y:S01]  /*1230*/  IMAD.HI.U32 R8, R7, R9, R6 ;  /* 0x0000000907087227 */ /* 0x000fe200078e0006 */
[----:B------:R-:W-:-:S03]  /*1240*/  UIMAD UR5, UR13, 0x18, UR5 ;  /* 0x000000180d0578a4 */ /* 0x000fc6000f8e0205 */
[----:B------:R-:W-:Y:S02]  /*1250*/  IMAD.U32 R9, RZ, RZ, UR12 ;  /* 0x0000000cff097e24 */ /* 0x000fe4000f8e00ff */
[----:B------:R-:W-:Y:S01]  /*1260*/  IMAD.HI.U32 R5, R8, R3, RZ ;  /* 0x0000000308057227 */ /* 0x000fe200078e00ff */
[----:B------:R-:W-:-:S03]  /*1270*/  SEL R8, RZ, 0x1, !P2 ;  /* 0x00000001ff087807 */ /* 0x000fc60005000000 */
[----:B------:R-:W-:-:S04]  /*1280*/  IMAD.MOV R6, RZ, RZ, -R5 ;  /* 0x000000ffff067224 */ /* 0x000fc800078e0a05 */
[----:B------:R-:W-:Y:S02]  /*1290*/  IMAD R6, R6, UR13, R3 ;  /* 0x0000000d06067c24 */ /* 0x000fe4000f8e0203 */
[----:B------:R-:W0:Y:S03]  /*12a0*/  LDC R3, c[0x0][0x360] ;  /* 0x0000d800ff037b82 */ /* 0x000e260000000800 */
[----:B------:R-:W-:-:S13]  /*12b0*/  ISETP.GE.U32.AND P0, PT, R6, UR13, PT ;  /* 0x0000000d06007c0c */ /* 0x000fda000bf06070 */
[----:B------:R-:W-:Y:S02]  /*12c0*/  @P0 VIADD R6, R6, -UR13 ;  /* 0x8000000d06060c36 */ /* 0x000fe40008000000 */
[----:B------:R-:W-:-:S03]  /*12d0*/  @P0 VIADD R5, R5, 0x1 ;  /* 0x0000000105050836 */ /* 0x000fc60000000000 */
[----:B------:R-:W-:Y:S01]  /*12e0*/  ISETP.GE.U32.AND P1, PT, R6, UR13, PT ;  /* 0x0000000d06007c0c */ /* 0x000fe2000bf26070 */
[C-C-:B0-----:R-:W-:Y:S01]  /*12f0*/  IMAD R6, R3.reuse, UR8, R4.reuse ;  /* 0x0000000803067c24 */ /* 0x141fe2000f8e0204 */
[----:B------:R-:W-:Y:S01]  /*1300*/  UMOV UR8, UR7 ;  /* 0x0000000700087c82 */ /* 0x000fe20008000000 */
[----:B------:R-:W-:Y:S01]  /*1310*/  IMAD R7, R3, UR9, R4 ;  /* 0x0000000903077c24 */ /* 0x000fe2000f8e0204 */
[----:B------:R-:W-:Y:S02]  /*1320*/  IADD3 R4, PT, PT, R4, -UR6, R9 ;  /* 0x8000000604047c10 */ /* 0x000fe4000fffe009 */
[----:B------:R-:W-:Y:S01]  /*1330*/  IADD3 R6, PT, PT, R6, -UR6, RZ ;  /* 0x8000000606067c10 */ /* 0x000fe2000fffe0ff */
[----:B------:R-:W-:-:S06]  /*1340*/  VIADD R7, R7, -UR6 ;  /* 0x8000000607077c36 */ /* 0x000fcc0008000000 */
[----:B------:R-:W-:Y:S01]  /*1350*/  @P1 VIADD R5, R5, 0x1 ;  /* 0x0000000105051836 */ /* 0x000fe20000000000 */
[----:B------:R-:W-:-:S05]  /*1360*/  @!P3 LOP3.LUT R5, RZ, UR13, RZ, 0x33, !PT ;  /* 0x0000000dff05bc12 */ /* 0x000fca000f8e33ff */
[----:B------:R-:W-:-:S07]  /*1370*/  IMAD.IADD R5, R8, 0x1, R5 ;  /* 0x0000000108057824 */ /* 0x000fce00078e0205 */
.L_x_29:
[----:B------:R-:W-:Y:S01]  /*1380*/  UISETP.GE.AND UP1, UPT, UR14, 0x1, UPT ;  /* 0x000000010e00788c */ /* 0x000fe2000bf26270 */
[----:B------:R-:W-:Y:S01]  /*1390*/  UMOV UR4, UR8 ;  /* 0x0000000800047c82 */ /* 0x000fe20008000000 */
[----:B------:R-:W-:Y:S02]  /*13a0*/  UIADD3 UR8, UPT, UPT, UR7, UR8, URZ ;  /* 0x0000000807087290 */ /* 0x000fe4000fffe0ff */
[----:B------:R-:W-:-:S05]  /*13b0*/  UISETP.GE.AND UP0, UPT, UR4, UR15, UPT ;  /* 0x0000000f0400728c */ /* 0x000fca000bf06270 */
[----:B012---:R-:W-:Y:S06]  /*13c0*/  BRA.U !UP1, `(.L_x_21) ;  /* 0x0000000d09687547 */ /* 0x007fec000b800000 */
[----:B------:R-:W0:Y:S01]  /*13d0*/  LDCU UR9, c[0x0][0x3a4] ;  /* 0x00007480ff0977ac */ /* 0x000e220008000800 */
[----:B------:R-:W1:Y:S01]  /*13e0*/  S2R R9, SR_TID.Y ;  /* 0x0000000000097919 */ /* 0x000e620000002200 */
[----:B------:R-:W-:Y:S01]  /*13f0*/  ISETP.GE.U32.AND P1, PT, R5, 0x3, PT ;  /* 0x000000030500780c */ /* 0x000fe20003f26070 */
[----:B------:R-:W2:Y:S01]  /*1400*/  LDCU UR12, c[0x0][0x3dc] ;  /* 0x00007b80ff0c77ac */ /* 0x000ea20008000800 */
[----:B0-----:R-:W-:-:S04]  /*1410*/  ULEA.HI UR9, UR9, UR9, URZ, 0x1 ;  /* 0x0000000909097291 */ /* 0x001fc8000f8f08ff */
[----:B------:R-:W-:-:S06]  /*1420*/  USHF.R.S32.HI UR9, URZ, 0x1, UR9 ;  /* 0x00000001ff097899 */ /* 0x000fcc0008011409 */
[----:B------:R-:W-:-:S04]  /*1430*/  VIADD R8, R2, -UR9 ;  /* 0x8000000902087c36 */ /* 0x000fc80008000000 */
[----:B------:R-:W-:Y:S02]  /*1440*/  VIADD R8, R8, UR4 ;  /* 0x0000000408087c36 */ /* 0x000fe40008000000 */
[----:B-1----:R-:W-:Y:S01]  /*1450*/  VIADD R9, R9, UR4 ;  /* 0x0000000409097c36 */ /* 0x002fe20008000000 */
[----:B------:R-:W-:Y:S02]  /*1460*/  UMOV UR4, URZ ;  /* 0x000000ff00047c82 */ /* 0x000fe40008000000 */
[----:B--2---:R-:W-:Y:S01]  /*1470*/  ISETP.GE.AND P0, PT, R8, UR12, PT ;  /* 0x0000000c08007c0c */ /* 0x004fe2000bf06270 */
[----:B------:R-:W-:-:S03]  /*1480*/  IMAD R10, R9, UR14, RZ ;  /* 0x0000000e090a7c24 */ /* 0x000fc6000f8e02ff */
[----:B------:R-:W-:Y:S01]  /*1490*/  ISETP.GT.AND P0, PT, R8, -0x1, !P0 ;  /* 0xffffffff0800780c */ /* 0x000fe20004704270 */
[----:B------:R-:W-:-:S12]  /*14a0*/  @!P1 BRA `(.L_x_22) ;  /* 0x0000000800009947 */ /* 0x000fd80003800000 */
[----:B------:R-:W0:Y:S01]  /*14b0*/  S2R R20, SR_TID.X ;  /* 0x0000000000147919 */ /* 0x000e220000002100 */
[----:B------:R-:W1:Y:S01]  /*14c0*/  LDCU UR4, c[0x0][0x3d8] ;  /* 0x00007b00ff0477ac */ /* 0x000e620008000800 */
[----:B------:R-:W-:Y:S01]  /*14d0*/  VIADD R25, R0, -UR6 ;  /* 0x8000000600197c36 */ /* 0x000fe20008000000 */
[----:B------:R-:W-:-:S04]  /*14e0*/  UIADD3 UR9, UPT, UPT, UR15, UR7, URZ ;  /* 0x000000070f097290 */ /* 0x000fc8000fffe0ff */
[----:B------:R-:W-:Y:S01]  /*14f0*/  ISETP.GT.AND P1, PT, R25, -0x1, PT ;  /* 0xffffffff1900780c */ /* 0x000fe20003f24270 */
[----:B------:R-:W2:Y:S01]  /*1500*/  LDCU UR12, c[0x0][0x3d8] ;  /* 0x00007b00ff0c77ac */ /* 0x000ea20008000800 */
[----:B------:R-:W-:Y:S02]  /*1510*/  ISETP.GE.AND P6, PT, R9, UR9, PT ;  /* 0x0000000909007c0c */ /* 0x000fe4000bfc6270 */
[----:B------:R-:W-:Y:S02]  /*1520*/  ISETP.GT.AND P5, PT, R4, -0x1, PT ;  /* 0xffffffff0400780c */ /* 0x000fe40003fa4270 */
[----:B-1----:R-:W-:Y:S01]  /*1530*/  ISETP.LT.AND P2, PT, R25, UR4, P1 ;  /* 0x0000000419007c0c */ /* 0x002fe20008f41270 */
[----:B------:R-:W-:Y:S01]  /*1540*/  IMAD R22, R8, UR4, R25 ;  /* 0x0000000408167c24 */ /* 0x000fe2000f8e0219 */
[----:B------:R-:W-:Y:S02]  /*1550*/  ISETP.LT.AND P5, PT, R4, UR4, P5 ;  /* 0x0000000404007c0c */ /* 0x000fe4000afa1270 */
[----:B------:R-:W-:Y:S01]  /*1560*/  ISETP.GT.AND P3, PT, R6, -0x1, PT ;  /* 0xffffffff0600780c */ /* 0x000fe20003f64270 */
[C---:B0-----:R-:W-:Y:S01]  /*1570*/  VIADD R11, R20.reuse, UR13 ;  /* 0x0000000d140b7c36 */ /* 0x041fe20008000000 */
[----:B------:R-:W-:Y:S01]  /*1580*/  ISETP.GE.OR P1, PT, R20, UR14, P6 ;  /* 0x0000000e14007c0c */ /* 0x000fe2000b726670 */
[----:B------:R-:W-:-:S03]  /*1590*/  IMAD R18, R3, 0x2, R20 ;  /* 0x0000000203127824 */ /* 0x000fc600078e0214 */
[----:B------:R-:W-:Y:S02]  /*15a0*/  ISETP.GE.OR P4, PT, R11, UR14, P6 ;  /* 0x0000000e0b007c0c */ /* 0x000fe4000b786670 */
[----:B------:R-:W-:Y:S01]  /*15b0*/  PLOP3.LUT P1, PT, P1, P2, P0, 0xf7, 0x0 ;  /* 0x000000000000781c */ /* 0x000fe20000f25e07 */
[----:B------:R-:W-:Y:S01]  /*15c0*/  IMAD R19, R3, 0x3, R20 ;  /* 0x0000000303137824 */ /* 0x000fe200078e0214 */
[----:B------:R-:W-:Y:S02]  /*15d0*/  PLOP3.LUT P4, PT, P4, P5, P0, 0xf7, 0x0 ;  /* 0x000000000000781c */ /* 0x000fe4000278be07 */
[----:B------:R-:W-:Y:S02]  /*15e0*/  ISETP.LT.AND P3, PT, R6, UR4, P3 ;  /* 0x0000000406007c0c */ /* 0x000fe40009f61270 */
[----:B------:R-:W-:Y:S02]  /*15f0*/  ISETP.GE.OR P5, PT, R18, UR14, P6 ;  /* 0x0000000e12007c0c */ /* 0x000fe4000b7a6670 */
[----:B------:R-:W-:-:S02]  /*1600*/  ISETP.GT.AND P2, PT, R7, -0x1, PT ;  /* 0xffffffff0700780c */ /* 0x000fc40003f44270 */
[----:B------:R-:W-:Y:S02]  /*1610*/  PLOP3.LUT P3, PT, P5, P3, P0, 0xf7, 0x0 ;  /* 0x000000000000781c */ /* 0x000fe40002f67e07 */
[----:B------:R-:W-:Y:S01]  /*1620*/  ISETP.LT.AND P2, PT, R7, UR4, P2 ;  /* 0x0000000407007c0c */ /* 0x000fe20009741270 */
[----:B------:R-:W0:Y:S01]  /*1630*/  @!P1 S2R R28, SR_CgaCtaId ;  /* 0x00000000001c9919 */ /* 0x000e220000008800 */
[----:B------:R-:W-:Y:S01]  /*1640*/  ISETP.GE.OR P5, PT, R19, UR14, P6 ;  /* 0x0000000e13007c0c */ /* 0x000fe2000b7a6670 */
[----:B------:R-:W1:Y:S03]  /*1650*/  @!P1 LDC.64 R26, c[0x0][0x388] ;  /* 0x0000e200ff1a9b82 */ /* 0x000e660000000a00 */
[----:B------:R-:W-:-:S05]  /*1660*/  PLOP3.LUT P2, PT, P5, P2, P0, 0xf7, 0x0 ;  /* 0x000000000000781c */ /* 0x000fca0002f45e07 */
[----:B------:R-:W3:Y:S08]  /*1670*/  @!P4 LDC.64 R16, c[0x0][0x388] ;  /* 0x0000e200ff10cb82 */ /* 0x000ef00000000a00 */
[----:B----4-:R-:W4:Y:S08]  /*1680*/  @!P3 LDC.64 R12, c[0x0][0x388] ;  /* 0x0000e200ff0cbb82 */ /* 0x010f300000000a00 */
[----:B------:R-:W5:Y:S01]  /*1690*/  @!P2 LDC.64 R14, c[0x0][0x388] ;  /* 0x0000e200ff0eab82 */ /* 0x000f620000000a00 */
[----:B------:R-:W-:Y:S01]  /*16a0*/  USHF.L.U32 UR9, UR14, 0x3, URZ ;  /* 0x000000030e097899 */ /* 0x000fe200080006ff */
[----:B------:R-:W-:Y:S01]  /*16b0*/  SHF.L.U32 R24, R20, 0x3, RZ ;  /* 0x0000000314187819 */ /* 0x000fe200000006ff */
[----:B-1----:R-:W-:Y:S01]  /*16c0*/  @!P1 IMAD.WIDE R26, R22, 0x8, R26 ;  /* 0x00000008161a9825 */ /* 0x002fe200078e021a */
[----:B------:R-:W-:-:S03]  /*16d0*/  @!P1 MOV R11, 0x400 ;  /* 0x00000400000b9802 */ /* 0x000fc60000000f00 */
[----:B------:R-:W-:Y:S01]  /*16e0*/  IMAD R21, R9, UR9, R24 ;  /* 0x0000000909157c24 */ /* 0x000fe2000f8e0218 */
[----:B0-----:R-:W-:Y:S01]  /*16f0*/  @!P1 LEA R28, R28, R11, 0x18 ;  /* 0x0000000b1c1c9211 */ /* 0x001fe200078ec0ff */
[C---:B------:R-:W-:Y:S01]  /*1700*/  IMAD R23, R8.reuse, UR4, R4 ;  /* 0x0000000408177c24 */ /* 0x040fe2000f8e0204 */
[----:B------:R-:W5:Y:S01]  /*1710*/  @!P1 LDG.E.64 R26, desc[UR10][R26.64] ;  /* 0x0000000a1a1a9981 */ /* 0x000f62000c1e1b00 */
[C---:B--2---:R-:W-:Y:S02]  /*1720*/  IMAD R24, R8.reuse, UR12, R6 ;  /* 0x0000000c08187c24 */ /* 0x044fe4000f8e0206 */
[----:B------:R-:W-:Y:S02]  /*1730*/  IMAD R11, R8, UR12, R7 ;  /* 0x0000000c080b7c24 */ /* 0x000fe4000f8e0207 */
[----:B---3--:R-:W-:-:S04]  /*1740*/  @!P4 IMAD.WIDE R16, R23, 0x8, R16 ;  /* 0x000000081710c825 */ /* 0x008fc800078e0210 */
[----:B----4-:R-:W-:Y:S02]  /*1750*/  @!P3 IMAD.WIDE R12, R24, 0x8, R12 ;  /* 0x00000008180cb825 */ /* 0x010fe400078e020c */
[----:B------:R-:W2:Y:S02]  /*1760*/  @!P4 LDG.E.64 R16, desc[UR10][R16.64] ;  /* 0x0000000a1010c981 */ /* 0x000ea4000c1e1b00 */
[----:B------:R-:W-:Y:S02]  /*1770*/  @!P1 IMAD.IADD R29, R28, 0x1, R21 ;  /* 0x000000011c1d9824 */ /* 0x000fe400078e0215 */
[----:B-----5:R-:W-:Y:S01]  /*1780*/  @!P2 IMAD.WIDE R14, R11, 0x8, R14 ;  /* 0x000000080b0ea825 */ /* 0x020fe200078e020e */
[----:B------:R-:W3:Y:S05]  /*1790*/  @!P3 LDG.E.64 R12, desc[UR10][R12.64] ;  /* 0x0000000a0c0cb981 */ /* 0x000eea000c1e1b00 */
[----:B------:R-:W4:Y:S01]  /*17a0*/  @!P2 LDG.E.64 R14, desc[UR10][R14.64] ;  /* 0x0000000a0e0ea981 */ /* 0x000f22000c1e1b00 */
[----:B------:R-:W-:-:S04]  /*17b0*/  UIADD3 UR4, UPT, UPT, UR13, UR13, UR13 ;  /* 0x0000000d0d047290 */ /* 0x000fc8000fffe00d */
[----:B------:R-:W-:Y:S01]  /*17c0*/  UIADD3 UR4, UPT, UPT, UR4, UR13, URZ ;  /* 0x0000000d04047290 */ /* 0x000fe2000fffe0ff */
[----:B------:R0:W-:Y:S02]  /*17d0*/  @!P1 STS.64 [R29], R26 ;  /* 0x0000001a1d009388 */ /* 0x0001e40000000a00 */
[----:B0-----:R-:W-:Y:S02]  /*17e0*/  VIADD R26, R5, 0x1 ;  /* 0x00000001051a7836 */ /* 0x001fe40000000000 */
[----:B--2---:R0:W-:Y:S03]  /*17f0*/  @!P4 STS.64 [R21+UR19], R16 ;  /* 0x000000101500c988 */ /* 0x0041e60008000a13 */
[----:B------:R-:W-:Y:S01]  /*1800*/  LOP3.LUT R26, R26, 0xfffffffc, RZ, 0xc0, !PT ;  /* 0xfffffffc1a1a7812 */ /* 0x000fe200078ec0ff */
[----:B---3--:R0:W-:Y:S03]  /*1810*/  @!P3 STS.64 [R21+UR20], R12 ;  /* 0x0000000c1500b988 */ /* 0x0081e60008000a14 */
[----:B------:R-:W-:Y:S01]  /*1820*/  IADD3 R26, PT, PT, -R26, 0x4, RZ ;  /* 0x000000041a1a7810 */ /* 0x000fe20007ffe1ff */
[----:B----4-:R0:W-:Y:S03]  /*1830*/  @!P2 STS.64 [R21+UR5], R14 ;  /* 0x0000000e1500a988 */ /* 0x0101e60008000a05 */
[----:B------:R-:W-:-:S13]  /*1840*/  ISETP.NE.AND P1, PT, R26, RZ, PT ;  /* 0x000000ff1a00720c */ /* 0x000fda0003f25270 */
[----:B0-----:R-:W-:Y:S05]  /*1850*/  @!P1 BRA `(.L_x_22) ;  /* 0x0000000400149947 */ /* 0x001fea0003800000 */
[----:B------:R-:W-:Y:S01]  /*1860*/  VIADD R14, R20, UR13 ;  /* 0x0000000d140e7c36 */ /* 0x000fe20008000000 */
[C---:B------:R-:W-:Y:S01]  /*1870*/  LEA R12, R3.reuse, R21, 0x5 ;  /* 0x00000015030c7211 */ /* 0x040fe200078e28ff */
[C---:B------:R-:W-:Y:S01]  /*1880*/  IMAD R13, R3.reuse, 0x4, R24 ;  /* 0x00000004030d7824 */ /* 0x040fe200078e0218 */
[----:B------:R-:W0:Y:S01]  /*1890*/  LDCU UR9, c[0x0][0x3d8] ;  /* 0x00007b00ff0977ac */ /* 0x000e220008000800 */
[C---:B------:R-:W-:Y:S01]  /*18a0*/  IMAD R17, R3.reuse, 0x4, R23 ;  /* 0x0000000403117824 */ /* 0x040fe200078e0217 */
[C---:B------:R-:W-:Y:S01]  /*18b0*/  LEA R21, R3.reuse, R14, 0x2 ;  /* 0x0000000e03157211 */ /* 0x040fe200078e10ff */
[C---:B------:R-:W-:Y:S02]  /*18c0*/  IMAD R16, R3.reuse, 0x4, R22 ;  /* 0x0000000403107824 */ /* 0x040fe400078e0216 */
[C---:B------:R-:W-:Y:S02]  /*18d0*/  IMAD R11, R3.reuse, 0x4, R11 ;  /* 0x00000004030b7824 */ /* 0x040fe400078e020b */
[----:B------:R-:W-:-:S02]  /*18e0*/  IMAD R25, R3, 0x4, R25 ;  /* 0x0000000403197824 */ /* 0x000fc400078e0219 */
[C---:B------:R-:W-:Y:S02]  /*18f0*/  IMAD R18, R3.reuse, 0x4, R18 ;  /* 0x0000000403127824 */ /* 0x040fe400078e0212 */
[C---:B------:R-:W-:Y:S02]  /*1900*/  IMAD R19, R3.reuse, 0x4, R19 ;  /* 0x0000000403137824 */ /* 0x040fe400078e0213 */
[C---:B------:R-:W-:Y:S02]  /*1910*/  IMAD R20, R3.reuse, 0x4, R20 ;  /* 0x0000000403147824 */ /* 0x040fe400078e0214 */
[C---:B------:R-:W-:Y:S02]  /*1920*/  IMAD R22, R3.reuse, 0x4, R6 ;  /* 0x0000000403167824 */ /* 0x040fe400078e0206 */
[C---:B------:R-:W-:Y:S02]  /*1930*/  IMAD R23, R3.reuse, 0x4, R7 ;  /* 0x0000000403177824 */ /* 0x040fe400078e0207 */
[----:B0-----:R-:W-:-:S07]  /*1940*/  IMAD R24, R3, 0x4, R4 ;  /* 0x0000000403187824 */ /* 0x001fce00078e0204 */
.L_x_23:
[C---:B------:R-:W-:Y:S02]  /*1950*/  ISETP.GT.AND P1, PT, R25.reuse, -0x1, PT ;  /* 0xffffffff1900780c */ /* 0x040fe40003f24270 */
[----:B------:R-:W-:Y:S02]  /*1960*/  ISETP.GE.OR P2, PT, R20, UR14, P6 ;  /* 0x0000000e14007c0c */ /* 0x000fe4000b746670 */
[----:B------:R-:W-:-:S04]  /*1970*/  ISETP.LT.AND P1, PT, R25, UR9, P1 ;  /* 0x0000000919007c0c */ /* 0x000fc80008f21270 */
[----:B------:R-:W-:-:S13]  /*1980*/  PLOP3.LUT P1, PT, P2, P1, P0, 0xf7, 0x0 ;  /* 0x000000000000781c */ /* 0x000fda0001723e07 */
[----:B------:R-:W0:Y:S01]  /*1990*/  @!P1 S2R R14, SR_CgaCtaId ;  /* 0x00000000000e9919 */ /* 0x000e220000008800 */
[----:B------:R-:W-:-:S04]  /*19a0*/  @!P1 MOV R27, 0x400 ;  /* 0x00000400001b9802 */ /* 0x000fc80000000f00 */
[----:B0-----:R-:W-:Y:S02]  /*19b0*/  @!P1 LEA R27, R14, R27, 0x18 ;  /* 0x0000001b0e1b9211 */ /* 0x001fe400078ec0ff */
[----:B------:R-:W0:Y:S02]  /*19c0*/  @!P1 LDC.64 R14, c[0x0][0x388] ;  /* 0x0000e200ff0e9b82 */ /* 0x000e240000000a00 */
[----:B0-----:R-:W-:-:S06]  /*19d0*/  @!P1 IMAD.WIDE R14, R16, 0x8, R14 ;  /* 0x00000008100e9825 */ /* 0x001fcc00078e020e */
[----:B------:R-:W2:Y:S01]  /*19e0*/  @!P1 LDG.E.64 R14, desc[UR10][R14.64] ;  /* 0x0000000a0e0e9981 */ /* 0x000ea2000c1e1b00 */
[----:B------:R-:W-:Y:S01]  /*19f0*/  @!P1 IMAD.IADD R27, R27, 0x1, R12 ;  /* 0x000000011b1b9824 */ /* 0x000fe200078e020c */
[----:B------:R-:W-:-:S04]  /*1a00*/  ISETP.GE.OR P2, PT, R21, UR14, P6 ;  /* 0x0000000e15007c0c */ /* 0x000fc8000b746670 */
[----:B--2---:R0:W-:Y:S01]  /*1a10*/  @!P1 STS.64 [R27], R14 ;  /* 0x0000000e1b009388 */ /* 0x0041e20000000a00 */
[----:B------:R-:W-:-:S04]  /*1a20*/  ISETP.GT.AND P1, PT, R24, -0x1, PT ;  /* 0xffffffff1800780c */ /* 0x000fc80003f24270 */
[----:B------:R-:W-:-:S04]  /*1a30*/  ISETP.LT.AND P1, PT, R24, UR9, P1 ;  /* 0x0000000918007c0c */ /* 0x000fc80008f21270 */
[----:B------:R-:W-:-:S13]  /*1a40*/  PLOP3.LUT P3, PT, P2, P1, P0, 0xf7, 0x0 ;  /* 0x000000000000781c */ /* 0x000fda0001763e07 */
[----:B0-----:R-:W0:Y:S02]  /*1a50*/  @!P3 LDC.64 R14, c[0x0][0x388] ;  /* 0x0000e200ff0ebb82 */ /* 0x001e240000000a00 */
[----:B0-----:R-:W-:-:S06]  /*1a60*/  @!P3 IMAD.WIDE R14, R17, 0x8, R14 ;  /* 0x00000008110eb825 */ /* 0x001fcc00078e020e */
[----:B------:R-:W2:Y:S01]  /*1a70*/  @!P3 LDG.E.64 R14, desc[UR10][R14.64] ;  /* 0x0000000a0e0eb981 */ /* 0x000ea2000c1e1b00 */
[----:B------:R-:W-:Y:S02]  /*1a80*/  ISETP.GT.AND P1, PT, R22, -0x1, PT ;  /* 0xffffffff1600780c */ /* 0x000fe40003f24270 */
[----:B------:R-:W-:Y:S02]  /*1a90*/  ISETP.GE.OR P2, PT, R18, UR14, P6 ;  /* 0x0000000e12007c0c */ /* 0x000fe4000b746670 */
[----:B------:R-:W-:-:S04]  /*1aa0*/  ISETP.LT.AND P1, PT, R22, UR9, P1 ;  /* 0x0000000916007c0c */ /* 0x000fc80008f21270 */
[----:B------:R-:W-:Y:S01]  /*1ab0*/  PLOP3.LUT P1, PT, P2, P1, P0, 0xf7, 0x0 ;  /* 0x000000000000781c */ /* 0x000fe20001723e07 */
[----:B--2---:R0:W-:-:S12]  /*1ac0*/  @!P3 STS.64 [R12+UR19], R14 ;  /* 0x0000000e0c00b988 */ /* 0x0041d80008000a13 */
        /* <DEDUP_REMOVED lines=11> */
[----:B------:R-:W-:Y:S01]  /*1b80*/  VIADD R26, R26, 0x4 ;  /* 0x000000041a1a7836 */ /* 0x000fe20000000000 */
[----:B------:R-:W-:Y:S01]  /*1b90*/  UIADD3 UR4, UPT, UPT, UR13, UR4, UR13 ;  /* 0x000000040d047290 */ /* 0x000fe2000fffe00d */
[C---:B------:R-:W-:Y:S01]  /*1ba0*/  IMAD R21, R3.reuse, 0x4, R21 ;  /* 0x0000000403157824 */ /* 0x040fe200078e0215 */
[C---:B------:R-:W-:Y:S01]  /*1bb0*/  LEA R23, R3.reuse, R23, 0x2 ;  /* 0x0000001703177211 */ /* 0x040fe200078e10ff */
[C---:B------:R-:W-:Y:S01]  /*1bc0*/  IMAD R18, R3.reuse, 0x4, R18 ;  /* 0x0000000403127824 */ /* 0x040fe200078e0212 */
[----:B------:R-:W-:Y:S01]  /*1bd0*/  ISETP.NE.AND P1, PT, R26, RZ, PT ;  /* 0x000000ff1a00720c */ /* 0x000fe20003f25270 */
[----:B------:R-:W-:Y:S01]  /*1be0*/  UIADD3 UR4, UPT, UPT, UR13, UR4, UR13 ;  /* 0x000000040d047290 */ /* 0x000fe2000fffe00d */
[C---:B------:R-:W-:Y:S02]  /*1bf0*/  IMAD R19, R3.reuse, 0x4, R19 ;  /* 0x0000000403137824 */ /* 0x040fe400078e0213 */
[----:B------:R-:W-:-:S02]  /*1c00*/  IMAD R20, R3, 0x4, R20 ;  /* 0x0000000403147824 */ /* 0x000fc400078e0214 */
[C---:B------:R-:W-:Y:S02]  /*1c10*/  IMAD R22, R3.reuse, 0x4, R22 ;  /* 0x0000000403167824 */ /* 0x040fe400078e0216 */
[C---:B------:R-:W-:Y:S02]  /*1c20*/  IMAD R24, R3.reuse, 0x4, R24 ;  /* 0x0000000403187824 */ /* 0x040fe400078e0218 */
[C---:B------:R-:W-:Y:S02]  /*1c30*/  IMAD R25, R3.reuse, 0x4, R25 ;  /* 0x0000000403197824 */ /* 0x040fe400078e0219 */
[C---:B------:R-:W-:Y:S02]  /*1c40*/  IMAD R16, R3.reuse, 0x4, R16 ;  /* 0x0000000403107824 */ /* 0x040fe400078e0210 */
[C---:B------:R-:W-:Y:S02]  /*1c50*/  IMAD R17, R3.reuse, 0x4, R17 ;  /* 0x0000000403117824 */ /* 0x040fe400078e0211 */
[----:B------:R-:W-:-:S02]  /*1c60*/  IMAD R13, R3, 0x4, R13 ;  /* 0x00000004030d7824 */ /* 0x000fc400078e020d */
[C---:B------:R-:W-:Y:S01]  /*1c70*/  IMAD R11, R3.reuse, 0x4, R11 ;  /* 0x00000004030b7824 */ /* 0x040fe200078e020b */
[----:B--2---:R0:W-:Y:S02]  /*1c80*/  @!P2 STS.64 [R12+UR5], R14 ;  /* 0x0000000e0c00a988 */ /* 0x0041e40008000a05 */
[----:B0-----:R-:W-:Y:S01]  /*1c90*/  IMAD R12, R3, 0x20, R12 ;  /* 0x00000020030c7824 */ /* 0x001fe200078e020c */
[----:B------:R-:W-:Y:S06]  /*1ca0*/  @P1 BRA `(.L_x_23) ;  /* 0xfffffffc00281947 */ /* 0x000fec000383ffff */
.L_x_22:
[----:B------:R-:W-:-:S04]  /*1cb0*/  IADD3 R11, PT, PT, R5, 0x1, RZ ;  /* 0x00000001050b7810 */ /* 0x000fc80007ffe0ff */
[----:B----4-:R-:W-:-:S04]  /*1cc0*/  LOP3.LUT R13, R11, 0x3, RZ, 0xc0, !PT ;  /* 0x000000030b0d7812 */ /* 0x010fc800078ec0ff */
[----:B------:R-:W-:-:S13]  /*1cd0*/  ISETP.NE.AND P1, PT, R13, RZ, PT ;  /* 0x000000ff0d00720c */ /* 0x000fda0003f25270 */
[----:B------:R-:W-:Y:S05]  /*1ce0*/  @!P1 BRA `(.L_x_21) ;  /* 0x0000000400209947 */ /* 0x000fea0003800000 */
[----:B------:R-:W0:Y:S01]  /*1cf0*/  S2R R11, SR_TID.X ;  /* 0x00000000000b7919 */ /* 0x000e220000002100 */
[----:B------:R-:W-:Y:S01]  /*1d00*/  UIADD3 UR9, UPT, UPT, UR15, UR7, URZ ;  /* 0x000000070f097290 */ /* 0x000fe2000fffe0ff */
[----:B------:R-:W-:Y:S01]  /*1d10*/  BSSY.RECONVERGENT B0, `(.L_x_24) ;  /* 0x0000017000007945 */ /* 0x000fe20003800200 */
[----:B------:R-:W-:Y:S01]  /*1d20*/  ISETP.NE.AND P3, PT, R13, 0x1, PT ;  /* 0x000000010d00780c */ /* 0x000fe20003f65270 */
[----:B------:R-:W-:-:S03]  /*1d30*/  VIADD R12, R0, -UR6 ;  /* 0x80000006000c7c36 */ /* 0x000fc60008000000 */
[----:B------:R-:W-:Y:S01]  /*1d40*/  ISETP.GE.AND P1, PT, R9, UR9, PT ;  /* 0x0000000909007c0c */ /* 0x000fe2000bf26270 */
[----:B0-----:R-:W-:-:S05]  /*1d50*/  VIADD R11, R11, UR4 ;  /* 0x000000040b0b7c36 */ /* 0x001fca0008000000 */
[----:B------:R-:W-:-:S13]  /*1d60*/  ISETP.GE.OR P2, PT, R11, UR14, P1 ;  /* 0x0000000e0b007c0c */ /* 0x000fda0008f46670 */
[----:B------:R-:W-:Y:S05]  /*1d70*/  @P2 BRA `(.L_x_25) ;  /* 0x0000000000402947 */ /* 0x000fea0003800000 */
[----:B------:R-:W0:Y:S01]  /*1d80*/  LDC R16, c[0x0][0x3d8] ;  /* 0x0000f600ff107b82 */ /* 0x000e220000000800 */
[----:B------:R-:W-:-:S05]  /*1d90*/  VIADD R9, R12, UR4 ;  /* 0x000000040c097c36 */ /* 0x000fca0008000000 */
[----:B------:R-:W-:-:S04]  /*1da0*/  ISETP.GT.AND P2, PT, R9, -0x1, PT ;  /* 0xffffffff0900780c */ /* 0x000fc80003f44270 */
[----:B0-----:R-:W-:-:S04]  /*1db0*/  ISETP.LT.AND P2, PT, R9, R16, P2 ;  /* 0x000000100900720c */ /* 0x001fc80001741270 */
[----:B------:R-:W-:-:S13]  /*1dc0*/  PLOP3.LUT P2, PT, P2, P0, PT, 0x80, 0x8 ;  /* 0x000000000008781c */ /* 0x000fda0001741070 */
[----:B------:R-:W-:Y:S05]  /*1dd0*/  @!P2 BRA `(.L_x_25) ;  /* 0x000000000028a947 */ /* 0x000fea0003800000 */
[----:B------:R-:W0:Y:S01]  /*1de0*/  LDC.64 R14, c[0x0][0x388] ;  /* 0x0000e200ff0e7b82 */ /* 0x000e220000000a00 */
        /* <DEDUP_REMOVED lines=9> */
.L_x_25:
[----:B------:R-:W-:Y:S05]  /*1e80*/  BSYNC.RECONVERGENT B0 ;  /* 0x0000000000007941 */ /* 0x000fea0003800200 */
.L_x_24:
[----:B------:R-:W-:Y:S05]  /*1e90*/  @!P3 BRA `(.L_x_21) ;  /* 0x0000000000b4b947 */ /* 0x000fea0003800000 */
[----:B------:R-:W-:Y:S01]  /*1ea0*/  VIADD R11, R11, UR13 ;  /* 0x0000000d0b0b7c36 */ /* 0x000fe20008000000 */
[----:B------:R-:W-:Y:S01]  /*1eb0*/  UIADD3 UR4, UPT, UPT, UR13, UR4, URZ ;  /* 0x000000040d047290 */ /* 0x000fe2000fffe0ff */
[----:B------:R-:W-:Y:S01]  /*1ec0*/  BSSY.RECONVERGENT B0, `(.L_x_26) ;  /* 0x0000014000007945 */ /* 0x000fe20003800200 */
[----:B------:R-:W-:Y:S02]  /*1ed0*/  ISETP.NE.AND P3, PT, R13, 0x2, PT ;  /* 0x000000020d00780c */ /* 0x000fe40003f65270 */
[----:B------:R-:W-:-:S13]  /*1ee0*/  ISETP.GE.OR P2, PT, R11, UR14, P1 ;  /* 0x0000000e0b007c0c */ /* 0x000fda0008f46670 */
[----:B------:R-:W-:Y:S05]  /*1ef0*/  @P2 BRA `(.L_x_27) ;  /* 0x0000000000402947 */ /* 0x000fea0003800000 */
[----:B------:R-:W1:Y:S01]  /*1f00*/  LDC R16, c[0x0][0x3d8] ;  /* 0x0000f600ff107b82 */ /* 0x000e620000000800 */
[----:B0-----:R-:W-:-:S05]  /*1f10*/  VIADD R9, R12, UR4 ;  /* 0x000000040c097c36 */ /* 0x001fca0008000000 */
[----:B------:R-:W-:-:S04]  /*1f20*/  ISETP.GT.AND P2, PT, R9, -0x1, PT ;  /* 0xffffffff0900780c */ /* 0x000fc80003f44270 */
[----:B-1----:R-:W-:-:S04]  /*1f30*/  ISETP.LT.AND P2, PT, R9, R16, P2 ;  /* 0x000000100900720c */ /* 0x002fc80001741270 */
        /* <DEDUP_REMOVED lines=12> */
.L_x_27:
[----:B------:R-:W-:Y:S05]  /*2000*/  BSYNC.RECONVERGENT B0 ;  /* 0x0000000000007941 */ /* 0x000fea0003800200 */
.L_x_26:
[----:B------:R-:W-:Y:S05]  /*2010*/  @!P3 BRA `(.L_x_21) ;  /* 0x000000000054b947 */ /* 0x000fea0003800000 */
[----:B------:R-:W-:Y:S01]  /*2020*/  IADD3 R11, PT, PT, R11, UR13, RZ ;  /* 0x0000000d0b0b7c10 */ /* 0x000fe2000fffe0ff */
[----:B------:R-:W-:Y:S03]  /*2030*/  BSSY.RECONVERGENT B0, `(.L_x_21) ;  /* 0x0000013000007945 */ /* 0x000fe60003800200 */
[----:B------:R-:W-:-:S13]  /*2040*/  ISETP.GE.OR P1, PT, R11, UR14, P1 ;  /* 0x0000000e0b007c0c */ /* 0x000fda0008f26670 */
[----:B------:R-:W-:Y:S05]  /*2050*/  @P1 BRA `(.L_x_28) ;  /* 0x0000000000401947 */ /* 0x000fea0003800000 */
[----:B01----:R-:W0:Y:S01]  /*2060*/  LDC R14, c[0x0][0x3d8] ;  /* 0x0000f600ff0e7b82 */ /* 0x003e220000000800 */
[----:B------:R-:W-:-:S04]  /*2070*/  IADD3 R9, PT, PT, R12, UR4, R3 ;  /* 0x000000040c097c10 */ /* 0x000fc8000fffe003 */
        /* <DEDUP_REMOVED lines=14> */
.L_x_28:
[----:B------:R-:W-:Y:S05]  /*2160*/  BSYNC.RECONVERGENT B0 ;  /* 0x0000000000007941 */ /* 0x000fea0003800200 */
.L_x_21:
[----:B------:R-:W-:Y:S05]  /*2170*/  BRA.U !UP0, `(.L_x_29) ;  /* 0xfffffff108807547 */ /* 0x000fea000b83ffff */
.L_x_0:
[----:B------:R-:W5:Y:S01]  /*2180*/  LDCU.64 UR22, c[0x0][0x3d8] ;  /* 0x00007b00ff1677ac */ /* 0x000f620008000a00 */
[----:B------:R-:W-:Y:S01]  /*2190*/  BAR.SYNC.DEFER_BLOCKING 0x0 ;  /* 0x0000000000007b1d */ /* 0x000fe20000010000 */
[----:B-----5:R-:W-:-:S04]  /*21a0*/  ISETP.GE.AND P0, PT, R2, UR23, PT ;  /* 0x0000001702007c0c */ /* 0x020fc8000bf06270 */
[----:B------:R-:W-:-:S13]  /*21b0*/  ISETP.GE.OR P0, PT, R0, UR22, P0 ;  /* 0x0000001600007c0c */ /* 0x000fda0008706670 */
[----:B------:R-:W-:Y:S05]  /*21c0*/  @P0 EXIT ;  /* 0x000000000000094d */ /* 0x000fea0003800000 */
[----:B------:R-:W5:Y:S01]  /*21d0*/  LDC R3, c[0x0][0x3a4] ;  /* 0x0000e900ff037b82 */ /* 0x000f620000000800 */
[----:B------:R-:W4:Y:S07]  /*21e0*/  S2R R25, SR_TID.X ;  /* 0x0000000000197919 */ /* 0x000f2e0000002100 */
[----:B0123--:R-:W0:Y:S01]  /*21f0*/  LDC.64 R8, c[0x0][0x3b0] ;  /* 0x0000ec00ff087b82 */ /* 0x00fe220000000a00 */
[----:B-----5:R-:W-:-:S04]  /*2200*/  LEA.HI R3, R3, R3, RZ, 0x1 ;  /* 0x0000000303037211 */ /* 0x020fc800078f08ff */
[----:B------:R-:W-:-:S04]  /*2210*/  SHF.R.S32.HI R3, RZ, 0x1, R3 ;  /* 0x00000001ff037819 */ /* 0x000fc80000011403 */
[----:B------:R-:W-:Y:S02]  /*2220*/  IADD3 R5, PT, PT, -R3, UR23, RZ ;  /* 0x0000001703057c10 */ /* 0x000fe4000fffe1ff */
[C---:B------:R-:W-:Y:S02]  /*2230*/  ISETP.GE.AND P1, PT, R2.reuse, R3, PT ;  /* 0x000000030200720c */ /* 0x040fe40003f26270 */
[C---:B------:R-:W-:Y:S01]  /*2240*/  ISETP.GE.AND P0, PT, R2.reuse, R5, PT ;  /* 0x000000050200720c */ /* 0x040fe20003f06270 */
[----:B------:R-:W-:Y:S02]  /*2250*/  IMAD R5, R2, UR22, R0 ;  /* 0x0000001602057c24 */ /* 0x000fe4000f8e0200 */
[----:B------:R-:W1:Y:S02]  /*2260*/  S2R R0, SR_TID.Y ;  /* 0x0000000000007919 */ /* 0x000e640000002200 */
[----:B0-----:R-:W-:-:S08]  /*2270*/  IMAD.WIDE.U32 R8, R5, 0x8, R8 ;  /* 0x0000000805087825 */ /* 0x001fd000078e0008 */
[----:B----4-:R-:W-:Y:S05]  /*2280*/  @!P0 BRA P1, `(.L_x_30) ;  /* 0x0000000000288947 */ /* 0x010fea0000800000 */
[----:B------:R-:W0:Y:S01]  /*2290*/  S2UR UR5, SR_CgaCtaId ;  /* 0x00000000000579c3 */ /* 0x000e220000008800 */
[----:B-1----:R-:W-:Y:S01]  /*22a0*/  IMAD.IADD R0, R3, 0x1, R0 ;  /* 0x0000000103007824 */ /* 0x002fe200078e0200 */
[----:B------:R-:W-:Y:S01]  /*22b0*/  UMOV UR4, 0x400 ;  /* 0x0000040000047882 */ /* 0x000fe20000000000 */
[----:B------:R-:W-:-:S04]  /*22c0*/  VIADD R3, R25, UR6 ;  /* 0x0000000619037c36 */ /* 0x000fc80008000000 */
[----:B------:R-:W-:Y:S01]  /*22d0*/  IMAD R0, R0, UR14, R3 ;  /* 0x0000000e00007c24 */ /* 0x000fe2000f8e0203 */
[----:B0-----:R-:W-:-:S06]  /*22e0*/  ULEA UR4, UR5, UR4, 0x18 ;  /* 0x0000000405047291 */ /* 0x001fcc000f8ec0ff */
[----:B------:R-:W-:-:S05]  /*22f0*/  LEA R0, R0, UR4, 0x3 ;  /* 0x0000000400007c11 */ /* 0x000fca000f8e18ff */
[----:B------:R-:W0:Y:S04]  /*2300*/  LDS.64 R2, [R0] ;  /* 0x0000000000027984 */ /* 0x000e280000000a00 */
[----:B0-----:R-:W-:Y:S01]  /*2310*/  STG.E.64 desc[UR10][R8.64], R2 ;  /* 0x0000000208007986 */ /* 0x001fe2000c101b0a */
[----:B------:R-:W-:Y:S05]  /*2320*/  EXIT ;  /* 0x000000000000794d */ /* 0x000fea0003800000 */
.L_x_30:
[----:B------:R-:W0:Y:S01]  /*2330*/  LDCU UR4, c[0x0][0x3a4] ;  /* 0x00007480ff0477ac */ /* 0x000e220008000800 */
[----:B------:R-:W-:Y:S01]  /*2340*/  CS2R R6, SRZ ;  /* 0x0000000000067805 */ /* 0x000fe2000001ff00 */
[----:B0-----:R-:W-:-:S09]  /*2350*/  UISETP.GE.AND UP0, UPT, UR4, -0x1, UPT ;  /* 0xffffffff0400788c */ /* 0x001fd2000bf06270 */
[----:B------:R-:W-:Y:S05]  /*2360*/  BRA.U !UP0, `(.L_x_31) ;  /* 0x0000000508f47547 */ /* 0x000fea000b800000 */
[----:B------:R-:W-:Y:S01]  /*2370*/  IABS R4, R3 ;  /* 0x0000000300047213 */ /* 0x000fe20000000000 */
[----:B------:R-:W-:Y:S01]  /*2380*/  VIADD R25, R25, UR6 ;  /* 0x0000000619197c36 */ /* 0x000fe20008000000 */
[----:B------:R-:W-:Y:S01]  /*2390*/  CS2R R6, SRZ ;  /* 0x0000000000067805 */ /* 0x000fe2000001ff00 */
[----:B------:R-:W-:Y:S02]  /*23a0*/  IMAD.MOV R27, RZ, RZ, -R3 ;  /* 0x000000ffff1b7224 */ /* 0x000fe400078e0a03 */
[----:B------:R-:W-:-:S04]  /*23b0*/  IMAD.IADD R4, R3, 0x1, R4 ;  /* 0x0000000103047824 */ /* 0x000fc800078e0204 */
[C---:B------:R-:W-:Y:S01]  /*23c0*/  VIADD R5, R4.reuse, 0x1 ;  /* 0x0000000104057836 */ /* 0x040fe20000000000 */
[----:B------:R-:W-:-:S04]  /*23d0*/  ISETP.GE.U32.AND P0, PT, R4, 0x7, PT ;  /* 0x000000070400780c */ /* 0x000fc80003f06070 */
[----:B------:R-:W-:-:S04]  /*23e0*/  LOP3.LUT R24, R5, 0x7, RZ, 0xc0, !PT ;  /* 0x0000000705187812 */ /* 0x000fc800078ec0ff */
[----:B------:R-:W-:-:S05]  /*23f0*/  ISETP.NE.AND P1, PT, R24, RZ, PT ;  /* 0x000000ff1800720c */ /* 0x000fca0003f25270 */
[----:B------:R-:W-:Y:S08]  /*2400*/  @!P0 BRA `(.L_x_32) ;  /* 0x0000000000c88947 */ /* 0x000ff00003800000 */
[----:B------:R-:W0:Y:S01]  /*2410*/  S2UR UR5, SR_CgaCtaId ;  /* 0x00000000000579c3 */ /* 0x000e220000008800 */
[----:B------:R-:W-:Y:S01]  /*2420*/  UMOV UR4, 0x400 ;  /* 0x0000040000047882 */ /* 0x000fe20000000000 */
[----:B-1----:R-:W-:Y:S01]  /*2430*/  IMAD R2, R0, UR14, R25 ;  /* 0x0000000e00027c24 */ /* 0x002fe2000f8e0219 */
[----:B------:R-:W-:Y:S01]  /*2440*/  LOP3.LUT R28, R5, 0xfffffff8, RZ, 0xc0, !PT ;  /* 0xfffffff8051c7812 */ /* 0x000fe200078ec0ff */
[----:B------:R-:W-:Y:S01]  /*2450*/  HFMA2 R26, -RZ, RZ, 0, 0 ;  /* 0x00000000ff1a7431 */ /* 0x000fe200000001ff */
[----:B------:R-:W-:Y:S01]  /*2460*/  ULEA UR7, UR6, UR13, 0x1 ;  /* 0x0000000d06077291 */ /* 0x000fe2000f8e08ff */
[----:B------:R-:W-:Y:S02]  /*2470*/  CS2R R6, SRZ ;  /* 0x0000000000067805 */ /* 0x000fe4000001ff00 */
[----:B------:R-:W1:Y:S01]  /*2480*/  LDC.64 R10, c[0x0][0x398] ;  /* 0x0000e600ff0a7b82 */ /* 0x000e620000000a00 */
[----:B------:R-:W-:Y:S01]  /*2490*/  IMAD.MOV R28, RZ, RZ, -R28 ;  /* 0x000000ffff1c7224 */ /* 0x000fe200078e0a1c */
[----:B0-----:R-:W-:-:S02]  /*24a0*/  ULEA UR4, UR5, UR4, 0x18 ;  /* 0x0000000405047291 */ /* 0x001fc4000f8ec0ff */
[----:B------:R-:W-:-:S04]  /*24b0*/  USHF.L.U32 UR5, UR7, 0x3, URZ ;  /* 0x0000000307057899 */ /* 0x000fc800080006ff */
[----:B------:R-:W-:-:S08]  /*24c0*/  LEA R2, R2, UR4, 0x3 ;  /* 0x0000000402027c11 */ /* 0x000fd0000f8e18ff */
.L_x_33:
[----:B-1----:R-:W-:Y:S01]  /*24d0*/  IMAD.WIDE R12, R26, 0x8, R10 ;  /* 0x000000081a0c7825 */ /* 0x002fe200078e020a */
[----:B------:R-:W0:Y:S04]  /*24e0*/  LDS.64 R22, [R2] ;  /* 0x0000000002167984 */ /* 0x000e280000000a00 */
[----:B------:R-:W0:Y:S04]  /*24f0*/  LDG.E.64 R14, desc[UR10][R12.64] ;  /* 0x0000000a0c0e7981 */ /* 0x000e28000c1e1b00 */
[----:B------:R-:W2:Y:S04]  /*2500*/  LDG.E.64 R16, desc[UR10][R12.64+0x8] ;  /* 0x0000080a0c107981 */ /* 0x000ea8000c1e1b00 */
[----:B------:R-:W3:Y:S04]  /*2510*/  LDG.E.64 R18, desc[UR10][R12.64+0x10] ;  /* 0x0000100a0c127981 */ /* 0x000ee8000c1e1b00 */
[----:B------:R-:W4:Y:S01]  /*2520*/  LDG.E.64 R20, desc[UR10][R12.64+0x18] ;  /* 0x0000180a0c147981 */ /* 0x000f22000c1e1b00 */
[----:B0-----:R-:W-:-:S03]  /*2530*/  DFMA R14, R14, R22, R6 ;  /* 0x000000160e0e722b */ /* 0x001fc60000000006 */
[----:B------:R-:W2:Y:S01]  /*2540*/  LDS.64 R6, [R2+UR5] ;  /* 0x0000000502067984 */ /* 0x000ea20008000a00 */
[----:B------:R-:W-:-:S04]  /*2550*/  VIADD R22, R2, UR5 ;  /* 0x0000000502167c36 */ /* 0x000fc80008000000 */
[----:B--2---:R-:W-:Y:S01]  /*2560*/  DFMA R6, R16, R6, R14 ;  /* 0x000000061006722b */ /* 0x004fe2000000000e */
[----:B------:R-:W3:Y:S07]  /*2570*/  LDS.64 R16, [R22+UR5] ;  /* 0x0000000516107984 */ /* 0x000eee0008000a00 */
[----:B---3--:R-:W-:Y:S01]  /*2580*/  DFMA R16, R18, R16, R6 ;  /* 0x000000101210722b */ /* 0x008fe20000000006 */
[----:B------:R-:W-:Y:S01]  /*2590*/  VIADD R18, R22, UR5 ;  /* 0x0000000516127c36 */ /* 0x000fe20008000000 */
[----:B------:R-:W2:Y:S04]  /*25a0*/  LDG.E.64 R6, desc[UR10][R12.64+0x20] ;  /* 0x0000200a0c067981 */ /* 0x000ea8000c1e1b00 */
[----:B------:R-:W4:Y:S02]  /*25b0*/  LDS.64 R14, [R18+UR5] ;  /* 0x00000005120e7984 */ /* 0x000f240008000a00 */
[----:B----4-:R-:W-:-:S02]  /*25c0*/  DFMA R20, R20, R14, R16 ;  /* 0x0000000e1414722b */ /* 0x010fc40000000010 */
[----:B------:R-:W3:Y:S04]  /*25d0*/  LDG.E.64 R16, desc[UR10][R12.64+0x28] ;  /* 0x0000280a0c107981 */ /* 0x000ee8000c1e1b00 */
[----:B------:R-:W4:Y:S04]  /*25e0*/  LDG.E.64 R14, desc[UR10][R12.64+0x30] ;  /* 0x0000300a0c0e7981 */ /* 0x000f28000c1e1b00 */
[----:B------:R-:W5:Y:S01]  /*25f0*/  LDG.E.64 R12, desc[UR10][R12.64+0x38] ;  /* 0x0000380a0c0c7981 */ /* 0x000f62000c1e1b00 */
[----:B------:R-:W-:Y:S01]  /*2600*/  VIADD R23, R18, UR5 ;  /* 0x0000000512177c36 */ /* 0x000fe20008000000 */
[----:B------:R-:W-:Y:S01]  /*2610*/  IADD3 R28, PT, PT, R28, 0x8, RZ ;  /* 0x000000081c1c7810 */ /* 0x000fe20007ffe0ff */
[----:B------:R-:W-:-:S02]  /*2620*/  VIADD R27, R27, 0x8 ;  /* 0x000000081b1b7836 */ /* 0x000fc40000000000 */
[----:B------:R-:W-:Y:S01]  /*2630*/  VIADD R26, R26, 0x8 ;  /* 0x000000081a1a7836 */ /* 0x000fe20000000000 */
[----:B------:R-:W2:Y:S01]  /*2640*/  LDS.64 R18, [R23+UR5] ;  /* 0x0000000517127984 */ /* 0x000ea20008000a00 */
[----:B------:R-:W-:Y:S01]  /*2650*/  ISETP.NE.AND P0, PT, R28, RZ, PT ;  /* 0x000000ff1c00720c */ /* 0x000fe20003f05270 */
[----:B--2---:R-:W-:Y:S01]  /*2660*/  DFMA R6, R6, R18, R20 ;  /* 0x000000120606722b */ /* 0x004fe20000000014 */
[----:B------:R-:W-:-:S04]  /*2670*/  VIADD R20, R23, UR5 ;  /* 0x0000000517147c36 */ /* 0x000fc80008000000 */
[----:B------:R-:W-:Y:S01]  /*2680*/  VIADD R21, R20, UR5 ;  /* 0x0000000514157c36 */ /* 0x000fe20008000000 */
[----:B------:R-:W3:Y:S03]  /*2690*/  LDS.64 R18, [R20+UR5] ;  /* 0x0000000514127984 */ /* 0x000ee60008000a00 */
[----:B------:R-:W-:Y:S01]  /*26a0*/  VIADD R22, R21, UR5 ;  /* 0x0000000515167c36 */ /* 0x000fe20008000000 */
[----:B---3--:R-:W-:Y:S01]  /*26b0*/  DFMA R18, R16, R18, R6 ;  /* 0x000000121012722b */ /* 0x008fe20000000006 */
[----:B------:R-:W4:Y:S04]  /*26c0*/  LDS.64 R16, [R21+UR5] ;  /* 0x0000000515107984 */ /* 0x000f280008000a00 */
[----:B------:R-:W5:Y:S03]  /*26d0*/  LDS.64 R6, [R22+UR5] ;  /* 0x0000000516067984 */ /* 0x000f660008000a00 */
[----:B----4-:R-:W-:Y:S01]  /*26e0*/  DFMA R14, R14, R16, R18 ;  /* 0x000000100e0e722b */ /* 0x010fe20000000012 */
[----:B------:R-:W-:-:S04]  /*26f0*/  IMAD.U32 R17, RZ, RZ, UR7 ;  /* 0x00000007ff117e24 */ /* 0x000fc8000f8e00ff */
[----:B------:R-:W-:-:S03]  /*2700*/  IMAD R2, R17, 0x40, R2 ;  /* 0x0000004011027824 */ /* 0x000fc600078e0202 */
[----:B-----5:R-:W-:Y:S01]  /*2710*/  DFMA R6, R12, R6, R14 ;  /* 0x000000060c06722b */ /* 0x020fe2000000000e */
[----:B------:R-:W-:Y:S10]  /*2720*/  @P0 BRA `(.L_x_33) ;  /* 0xfffffffc00680947 */ /* 0x000ff4000383ffff */
.L_x_32:
[----:B-1----:R-:W-:Y:S01]  /*2730*/  IMAD.IADD R0, R3, 0x1, R0 ;  /* 0x0000000103007824 */ /* 0x002fe200078e0200 */
[----:B------:R-:W-:Y:S06]  /*2740*/  @!P1 BRA `(.L_x_31) ;  /* 0x0000000000fc9947 */ /* 0x000fec0003800000 */
[----:B------:R-:W-:Y:S02]  /*2750*/  ISETP.GE.U32.AND P0, PT, R24, 0x4, PT ;  /* 0x000000041800780c */ /* 0x000fe40003f06070 */
[----:B------:R-:W-:-:S11]  /*2760*/  LOP3.LUT P1, R5, R5, 0x3, RZ, 0xc0, !PT ;  /* 0x0000000305057812 */ /* 0x000fd6000782c0ff */
[----:B------:R-:W-:Y:S05]  /*2770*/  @!P0 BRA `(.L_x_34) ;  /* 0x0000000000688947 */ /* 0x000fea0003800000 */
[----:B------:R-:W0:Y:S01]  /*2780*/  LDC.64 R22, c[0x0][0x398] ;  /* 0x0000e600ff167b82 */ /* 0x000e220000000a00 */
[----:B------:R-:W-:-:S04]  /*2790*/  IMAD.IADD R11, R3, 0x1, R27 ;  /* 0x00000001030b7824 */ /* 0x000fc800078e021b */
[----:B0-----:R-:W-:-:S05]  /*27a0*/  IMAD.WIDE R22, R11, 0x8, R22 ;  /* 0x000000080b167825 */ /* 0x001fca00078e0216 */
[----:B------:R-:W2:Y:S04]  /*27b0*/  LDG.E.64 R10, desc[UR10][R22.64] ;  /* 0x0000000a160a7981 */ /* 0x000ea8000c1e1b00 */
[----:B------:R-:W3:Y:S04]  /*27c0*/  LDG.E.64 R12, desc[UR10][R22.64+0x8] ;  /* 0x0000080a160c7981 */ /* 0x000ee8000c1e1b00 */
[----:B------:R-:W4:Y:S04]  /*27d0*/  LDG.E.64 R14, desc[UR10][R22.64+0x10] ;  /* 0x0000100a160e7981 */ /* 0x000f28000c1e1b00 */
[----:B------:R0:W5:Y:S01]  /*27e0*/  LDG.E.64 R16, desc[UR10][R22.64+0x18] ;  /* 0x0000180a16107981 */ /* 0x000162000c1e1b00 */
[----:B------:R-:W1:Y:S01]  /*27f0*/  S2UR UR5, SR_CgaCtaId ;  /* 0x00000000000579c3 */ /* 0x000e620000008800 */
[----:B------:R-:W-:Y:S01]  /*2800*/  IMAD.IADD R2, R0, 0x1, R27 ;  /* 0x0000000100027824 */ /* 0x000fe200078e021b */
[----:B------:R-:W-:Y:S01]  /*2810*/  UMOV UR4, 0x400 ;  /* 0x0000040000047882 */ /* 0x000fe20000000000 */
[----:B------:R-:W-:Y:S01]  /*2820*/  MOV R29, UR14 ;  /* 0x0000000e001d7c02 */ /* 0x000fe20008000f00 */
[----:B------:R-:W-:-:S02]  /*2830*/  VIADD R27, R27, 0x4 ;  /* 0x000000041b1b7836 */ /* 0x000fc40000000000 */
[----:B------:R-:W-:Y:S01]  /*2840*/  IMAD R2, R2, UR14, R25 ;  /* 0x0000000e02027c24 */ /* 0x000fe2000f8e0219 */
[----:B-1----:R-:W-:-:S06]  /*2850*/  ULEA UR4, UR5, UR4, 0x18 ;  /* 0x0000000405047291 */ /* 0x002fcc000f8ec0ff */
[----:B------:R-:W-:-:S05]  /*2860*/  LEA R2, R2, UR4, 0x3 ;  /* 0x0000000402027c11 */ /* 0x000fca000f8e18ff */
[----:B------:R-:W2:Y:S01]  /*2870*/  LDS.64 R18, [R2] ;  /* 0x0000000002127984 */ /* 0x000ea20000000a00 */
[----:B------:R-:W-:-:S04]  /*2880*/  IMAD R24, R29, 0x8, R2 ;  /* 0x000000081d187824 */ /* 0x000fc800078e0202 */
[C---:B0-----:R-:W-:Y:S01]  /*2890*/  IMAD R22, R29.reuse, 0x8, R24 ;  /* 0x000000081d167824 */ /* 0x041fe200078e0218 */
[----:B------:R-:W3:Y:S03]  /*28a0*/  LDS.64 R20, [R24] ;  /* 0x0000000018147984 */ /* 0x000ee60000000a00 */
[----:B------:R-:W-:Y:S02]  /*28b0*/  IMAD R28, R29, 0x8, R22 ;  /* 0x000000081d1c7824 */ /* 0x000fe400078e0216 */
[----:B------:R-:W4:Y:S04]  /*28c0*/  LDS.64 R22, [R22] ;  /* 0x0000000016167984 */ /* 0x000f280000000a00 */
[----:B------:R-:W5:Y:S01]  /*28d0*/  LDS.64 R28, [R28] ;  /* 0x000000001c1c7984 */ /* 0x000f620000000a00 */
[----:B--2---:R-:W-:-:S08]  /*28e0*/  DFMA R10, R10, R18, R6 ;  /* 0x000000120a0a722b */ /* 0x004fd00000000006 */
[----:B---3--:R-:W-:-:S08]  /*28f0*/  DFMA R10, R12, R20, R10 ;  /* 0x000000140c0a722b */ /* 0x008fd0000000000a */
[----:B----4-:R-:W-:-:S08]  /*2900*/  DFMA R10, R14, R22, R10 ;  /* 0x000000160e0a722b */ /* 0x010fd0000000000a */
[----:B-----5:R-:W-:-:S11]  /*2910*/  DFMA R6, R16, R28, R10 ;  /* 0x0000001c1006722b */ /* 0x020fd6000000000a */
.L_x_34:
[----:B------:R-:W-:Y:S05]  /*2920*/  @!P1 BRA `(.L_x_31) ;  /* 0x0000000000849947 */ /* 0x000fea0003800000 */
[----:B------:R-:W-:Y:S02]  /*2930*/  ISETP.NE.AND P0, PT, R5, 0x1, PT ;  /* 0x000000010500780c */ /* 0x000fe40003f05270 */
[----:B------:R-:W-:-:S04]  /*2940*/  LOP3.LUT R2, R4, 0x1, RZ, 0xc0, !PT ;  /* 0x0000000104027812 */ /* 0x000fc800078ec0ff */
[----:B------:R-:W-:-:S07]  /*2950*/  ISETP.NE.U32.AND P1, PT, R2, 0x1, PT ;  /* 0x000000010200780c */ /* 0x000fce0003f25070 */
[----:B------:R-:W0:Y:S01]  /*2960*/  @P0 LDC.64 R4, c[0x0][0x398] ;  /* 0x0000e600ff040b82 */ /* 0x000e220000000a00 */
[----:B------:R-:W-:-:S07]  /*2970*/  @P0 IMAD.IADD R15, R3, 0x1, R27 ;  /* 0x00000001030f0824 */ /* 0x000fce00078e021b */
[----:B------:R-:W1:Y:S01]  /*2980*/  @P1 LDC.64 R10, c[0x0][0x398] ;  /* 0x0000e600ff0a1b82 */ /* 0x000e620000000a00 */
[----:B------:R-:W-:Y:S02]  /*2990*/  @P0 IMAD.IADD R12, R0, 0x1, R27 ;  /* 0x00000001000c0824 */ /* 0x000fe400078e021b */
[----:B------:R-:W-:Y:S02]  /*29a0*/  @P0 VIADD R27, R27, 0x2 ;  /* 0x000000021b1b0836 */ /* 0x000fe40000000000 */
[----:B0-----:R-:W-:-:S05]  /*29b0*/  @P0 IMAD.WIDE R14, R15, 0x8, R4 ;  /* 0x000000080f0e0825 */ /* 0x001fca00078e0204 */
[----:B------:R-:W2:Y:S01]  /*29c0*/  @P0 LDG.E.64 R4, desc[UR10][R14.64] ;  /* 0x0000000a0e040981 */ /* 0x000ea2000c1e1b00 */
[----:B------:R-:W-:-:S03]  /*29d0*/  @P1 IADD3 R13, PT, PT, R3, R27, RZ ;  /* 0x0000001b030d1210 */ /* 0x000fc60007ffe0ff */
[----:B------:R0:W3:Y:S02]  /*29e0*/  @P0 LDG.E.64 R2, desc[UR10][R14.64+0x8] ;  /* 0x0000080a0e020981 */ /* 0x0000e4000c1e1b00 */
[----:B-1----:R-:W-:-:S06]  /*29f0*/  @P1 IMAD.WIDE R10, R13, 0x8, R10 ;  /* 0x000000080d0a1825 */ /* 0x002fcc00078e020a */
[----:B------:R-:W4:Y:S01]  /*2a00*/  @P1 LDG.E.64 R10, desc[UR10][R10.64] ;  /* 0x0000000a0a0a1981 */ /* 0x000f22000c1e1b00 */
[----:B------:R-:W-:Y:S01]  /*2a10*/  @P0 MOV R13, 0x400 ;  /* 0x00000400000d0802 */ /* 0x000fe20000000f00 */
[----:B------:R-:W-:Y:S01]  /*2a20*/  @P0 IMAD R12, R12, UR14, R25 ;  /* 0x0000000e0c0c0c24 */ /* 0x000fe2000f8e0219 */
[----:B0-----:R-:W-:Y:S01]  /*2a30*/  @P1 MOV R14, 0x400 ;  /* 0x00000400000e1802 */ /* 0x001fe20000000f00 */
[----:B------:R-:W0:Y:S01]  /*2a40*/  @P0 S2R R16, SR_CgaCtaId ;  /* 0x0000000000100919 */ /* 0x000e220000008800 */
[----:B------:R-:W-:Y:S02]  /*2a50*/  IMAD.U32 R19, RZ, RZ, UR14 ;  /* 0x0000000eff137e24 */ /* 0x000fe4000f8e00ff */
[----:B------:R-:W-:Y:S01]  /*2a60*/  @P1 IMAD.IADD R0, R0, 0x1, R27 ;  /* 0x0000000100001824 */ /* 0x000fe200078e021b */
[----:B------:R-:W1:Y:S03]  /*2a70*/  @P1 S2R R17, SR_CgaCtaId ;  /* 0x0000000000111919 */ /* 0x000e660000008800 */
[----:B------:R-:W-:Y:S01]  /*2a80*/  @P1 IMAD R0, R0, UR14, R25 ;  /* 0x0000000e00001c24 */ /* 0x000fe2000f8e0219 */
[----:B0-----:R-:W-:-:S02]  /*2a90*/  @P0 LEA R13, R16, R13, 0x18 ;  /* 0x0000000d100d0211 */ /* 0x001fc400078ec0ff */
[----:B-1----:R-:W-:-:S03]  /*2aa0*/  @P1 LEA R15, R17, R14, 0x18 ;  /* 0x0000000e110f1211 */ /* 0x002fc600078ec0ff */
[----:B------:R-:W-:-:S04]  /*2ab0*/  @P0 IMAD R18, R12, 0x8, R13 ;  /* 0x000000080c120824 */ /* 0x000fc800078e020d */
[----:B------:R-:W-:Y:S01]  /*2ac0*/  @P0 IMAD R16, R19, 0x8, R18 ;  /* 0x0000000813100824 */ /* 0x000fe200078e0212 */
[----:B------:R-:W2:Y:S01]  /*2ad0*/  @P0 LDS.64 R12, [R18] ;  /* 0x00000000120c0984 */ /* 0x000ea20000000a00 */
[----:B------:R-:W-:-:S04]  /*2ae0*/  @P1 IMAD R0, R0, 0x8, R15 ;  /* 0x0000000800001824 */ /* 0x000fc800078e020f */
[----:B------:R-:W3:Y:S04]  /*2af0*/  @P0 LDS.64 R16, [R16] ;  /* 0x0000000010100984 */ /* 0x000ee80000000a00 */
[----:B------:R-:W4:Y:S01]  /*2b00*/  @P1 LDS.64 R14, [R0] ;  /* 0x00000000000e1984 */ /* 0x000f220000000a00 */
[----:B--2---:R-:W-:-:S08]  /*2b10*/  @P0 DFMA R4, R4, R12, R6 ;  /* 0x0000000c0404022b */ /* 0x004fd00000000006 */
[----:B---3--:R-:W-:-:S08]  /*2b20*/  @P0 DFMA R6, R2, R16, R4 ;  /* 0x000000100206022b */ /* 0x008fd00000000004 */
[----:B----4-:R-:W-:-:S11]  /*2b30*/  @P1 DFMA R6, R10, R14, R6 ;  /* 0x0000000e0a06122b */ /* 0x010fd60000000006 */
.L_x_31:
[----:B------:R-:W-:Y:S01]  /*2b40*/  STG.E.64 desc[UR10][R8.64], R6 ;  /* 0x0000000608007986 */ /* 0x000fe2000c101b0a */
[----:B------:R-:W-:Y:S05]  /*2b50*/  EXIT ;  /* 0x000000000000794d */ /* 0x000fea0003800000 */
.L_x_35:
[----:B------:R-:W-:-:S00]  /*2b60*/  BRA `(.L_x_35) ;  /* 0xfffffffc00fc7947 */ /* 0x000fc0000383ffff */
[----:B------:R-:W-:-:S00]  /*2b70*/  NOP ;  /* 0x0000000000007918 */ /* 0x000fc00000000000 */
        /* <DEDUP_REMOVED lines=8> */
.L_x_73:


//--------------------- .text.lambda_25604        --------------------------
	.section	.text.lambda_25604,"ax",@progbits
	.align	128
        .global         lambda_25604
        .type           lambda_25604,@function
        .size           lambda_25604,(.L_x_74 - lambda_25604)
        .other          lambda_25604,@"STO_CUDA_ENTRY STV_DEFAULT"
lambda_25604:
.text.lambda_25604:
[----:B------:R-:W-:Y:S01]  /*0000*/  LDC R1, c[0x0][0x37c] ;  /* 0x0000df00ff017b82 */ /* 0x000fe20000000800 */
[----:B------:R-:W0:Y:S01]  /*0010*/  LDCU.64 UR8, c[0x0][0x390] ;  /* 0x00007200ff0877ac */ /* 0x000e220008000a00 */
[----:B------:R-:W1:Y:S06]  /*0020*/  S2R R3, SR_CTAID.Y ;  /* 0x0000000000037919 */ /* 0x000e6c0000002600 */
[----:B------:R-:W2:Y:S01]  /*0030*/  S2UR UR15, SR_CTAID.X ;  /* 0x00000000000f79c3 */ /* 0x000ea20000002500 */
[----:B------:R-:W3:Y:S01]  /*0040*/  LDCU UR16, c[0x0][0x360] ;  /* 0x00006c00ff1077ac */ /* 0x000ee20008000800 */
[----:B------:R-:W4:Y:S01]  /*0050*/  S2R R5, SR_TID.X ;  /* 0x0000000000057919 */ /* 0x000f220000002100 */
[----:B------:R-:W5:Y:S01]  /*0060*/  LDCU UR6, c[0x0][0x364] ;  /* 0x00006c80ff0677ac */ /* 0x000f620008000800 */
[----:B------:R-:W4:Y:S01]  /*0070*/  S2R R0, SR_CTAID.X ;  /* 0x0000000000007919 */ /* 0x000f220000002500 */
[----:B------:R-:W1:Y:S01]  /*0080*/  LDCU.64 UR12, c[0x0][0x358] ;  /* 0x00006b00ff0c77ac */ /* 0x000e620008000a00 */
[----:B------:R-:W1:Y:S01]  /*0090*/  S2R R2, SR_TID.Y ;  /* 0x0000000000027919 */ /* 0x000e620000002200 */
[----:B0-----:R-:W-:-:S02]  /*00a0*/  ULEA.HI UR4, UR9, UR9, URZ, 0x1 ;  /* 0x0000000909047291 */ /* 0x001fc4000f8f08ff */
[----:B------:R-:W-:Y:S02]  /*00b0*/  ULEA.HI UR7, UR8, UR8, URZ, 0x1 ;  /* 0x0000000808077291 */ /* 0x000fe4000f8f08ff */
[----:B------:R-:W-:Y:S02]  /*00c0*/  ULOP3.LUT UR14, UR4, 0xfffffffe, URZ, 0xc0, !UPT ;  /* 0xfffffffe040e7892 */ /* 0x000fe4000f8ec0ff */
[----:B------:R-:W-:Y:S02]  /*00d0*/  USHF.R.S32.HI UR11, URZ, 0x1, UR7 ;  /* 0x00000001ff0b7899 */ /* 0x000fe40008011407 */
[----:B-----5:R-:W-:Y:S02]  /*00e0*/  UIADD3 UR17, UPT, UPT, UR14, UR6, URZ ;  /* 0x000000060e117290 */ /* 0x020fe4000fffe0ff */
[----:B------:R-:W-:Y:S02]  /*00f0*/  ULOP3.LUT UR7, UR7, 0xfffffffe, URZ, 0xc0, !UPT ;  /* 0xfffffffe07077892 */ /* 0x000fe4000f8ec0ff */
[----:B------:R-:W-:-:S02]  /*0100*/  UISETP.GE.AND UP0, UPT, UR17, 0x1, UPT ;  /* 0x000000011100788c */ /* 0x000fc4000bf06270 */
[----:B------:R-:W-:Y:S02]  /*0110*/  USHF.R.S32.HI UR4, URZ, 0x1, UR4 ;  /* 0x00000001ff047899 */ /* 0x000fe40008011404 */
[----:B---3--:R-:W-:Y:S02]  /*0120*/  UIADD3 UR18, UPT, UPT, UR7, UR16, URZ ;  /* 0x0000001007127290 */ /* 0x008fe4000fffe0ff */
[----:B----4-:R-:W-:Y:S02]  /*0130*/  IMAD R0, R0, UR16, R5 ;  /* 0x0000001000007c24 */ /* 0x010fe4000f8e0205 */
[----:B-1----:R-:W-:Y:S01]  /*0140*/  IMAD R3, R3, UR6, R2 ;  /* 0x0000000603037c24 */ /* 0x002fe2000f8e0202 */
        /* <DEDUP_REMOVED lines=58> */
[----:B------:R-:W-:Y:S01]  /*04f0*/  BSSY.RECONVERGENT B0, `(.L_x_39) ;  /* 0x000001c000007945 */ /* 0x000fe20003800200 */
[C---:B------:R-:W-:Y:S01]  /*0500*/  VIADD R9, R13.reuse, UR16 ;  /* 0x000000100d097c36 */ /* 0x040fe20008000000 */
[----:B------:R-:W-:Y:S01]  /*0510*/  ISETP.GE.U32.OR P4, PT, R2, UR17, P1 ;  /* 0x0000001102007c0c */ /* 0x000fe20008f86470 */
[----:B------:R-:W-:Y:S01]  /*0520*/  UIADD3 UR4, UPT, UPT, UR19, UR16, URZ ;  /* 0x0000001013047290 */ /* 0x000fe2000fffe0ff */
[----:B------:R-:W-:-:S02]  /*0530*/  ISETP.GE.AND P2, PT, R13, UR18, PT ;  /* 0x000000120d007c0c */ /* 0x000fc4000bf46270 */
[----:B------:R-:W-:Y:S02]  /*0540*/  ISETP.GE.AND P5, PT, R9, UR18, PT ;  /* 0x0000001209007c0c */ /* 0x000fe4000bfa6270 */
[C---:B------:R-:W-:Y:S02]  /*0550*/  ISETP.GE.U32.OR P1, PT, R2.reuse, UR17, P2 ;  /* 0x0000001102007c0c */ /* 0x040fe40009726470 */
[----:B------:R-:W-:Y:S02]  /*0560*/  ISETP.GE.U32.OR P2, PT, R2, UR17, P5 ;  /* 0x0000001102007c0c */ /* 0x000fe4000af46470 */
[----:B0-----:R-:W-:Y:S01]  /*0570*/  @!P3 LEA R15, R15, R8, 0x18 ;  /* 0x000000080f0fb211 */ /* 0x001fe200078ec0ff */
[----:B------:R-:W-:-:S04]  /*0580*/  @!P3 IMAD.IADD R8, R6, 0x1, R5 ;  /* 0x000000010608b824 */ /* 0x000fc800078e0205 */
[----:B------:R-:W-:-:S05]  /*0590*/  @!P3 IMAD R15, R8, 0x8, R15 ;  /* 0x00000008080fb824 */ /* 0x000fca00078e020f */
[----:B--2---:R0:W-:Y:S01]  /*05a0*/  @!P3 STS.64 [R15], R10 ;  /* 0x0000000a0f00b388 */ /* 0x0041e20000000a00 */
[----:B------:R-:W-:Y:S05]  /*05b0*/  @P4 BRA `(.L_x_40) ;  /* 0x00000000003c4947 */ /* 0x000fea0003800000 */
[----:B------:R-:W-:-:S05]  /*05c0*/  VIADD R8, R4, UR16 ;  /* 0x0000001004087c36 */ /* 0x000fca0008000000 */
[----:B------:R-:W-:-:S04]  /*05d0*/  ISETP.GT.AND P3, PT, R8, -0x1, PT ;  /* 0xffffffff0800780c */ /* 0x000fc80003f64270 */
[----:B------:R-:W-:-:S04]  /*05e0*/  ISETP.LT.AND P3, PT, R8, UR20, P3 ;  /* 0x0000001408007c0c */ /* 0x000fc80009f61270 */
[----:B------:R-:W-:-:S13]  /*05f0*/  PLOP3.LUT P3, PT, P3, P0, PT, 0x80, 0x8 ;  /* 0x000000000008781c */ /* 0x000fda0001f61070 */
[----:B------:R-:W-:Y:S05]  /*0600*/  @!P3 BRA `(.L_x_40) ;  /* 0x000000000028b947 */ /* 0x000fea0003800000 */
[----:B0-----:R-:W0:Y:S01]  /*0610*/  LDC.64 R10, c[0x0][0x398] ;  /* 0x0000e600ff0a7b82 */ /* 0x001e220000000a00 */
        /* <DEDUP_REMOVED lines=9> */
.L_x_40:
[----:B------:R-:W-:Y:S05]  /*06b0*/  BSYNC.RECONVERGENT B0 ;  /* 0x0000000000007941 */ /* 0x000fea0003800200 */
.L_x_39:
[----:B------:R-:W-:Y:S04]  /*06c0*/  BSSY.RECONVERGENT B0, `(.L_x_41) ;  /* 0x0000011000007945 */ /* 0x000fe80003800200 */
[----:B------:R-:W-:Y:S05]  /*06d0*/  @P1 BRA `(.L_x_42) ;  /* 0x00000000003c1947 */ /* 0x000fea0003800000 */
[----:B------:R-:W-:-:S05]  /*06e0*/  VIADD R8, R4, UR10 ;  /* 0x0000000a04087c36 */ /* 0x000fca0008000000 */
[----:B------:R-:W-:-:S04]  /*06f0*/  ISETP.GT.AND P1, PT, R8, -0x1, PT ;  /* 0xffffffff0800780c */ /* 0x000fc80003f24270 */
[----:B------:R-:W-:-:S04]  /*0700*/  ISETP.LT.AND P1, PT, R8, UR20, P1 ;  /* 0x0000001408007c0c */ /* 0x000fc80008f21270 */
[----:B------:R-:W-:-:S13]  /*0710*/  PLOP3.LUT P1, PT, P1, P0, PT, 0x80, 0x8 ;  /* 0x000000000008781c */ /* 0x000fda0000f21070 */
[----:B------:R-:W-:Y:S05]  /*0720*/  @!P1 BRA `(.L_x_42) ;  /* 0x0000000000289947 */ /* 0x000fea0003800000 */
[----:B01----:R-:W0:Y:S01]  /*0730*/  LDC.64 R10, c[0x0][0x398] ;  /* 0x0000e600ff0a7b82 */ /* 0x003e220000000a00 */
        /* <DEDUP_REMOVED lines=9> */
.L_x_42:
[----:B------:R-:W-:Y:S05]  /*07d0*/  BSYNC.RECONVERGENT B0 ;  /* 0x0000000000007941 */ /* 0x000fea0003800200 */
.L_x_41:
[----:B------:R-:W-:Y:S04]  /*07e0*/  BSSY.RECONVERGENT B0, `(.L_x_43) ;  /* 0x0000011000007945 */ /* 0x000fe80003800200 */
[----:B------:R-:W-:Y:S05]  /*07f0*/  @P2 BRA `(.L_x_44) ;  /* 0x00000000003c2947 */ /* 0x000fea0003800000 */
[----:B------:R-:W-:-:S05]  /*0800*/  VIADD R8, R4, UR19 ;  /* 0x0000001304087c36 */ /* 0x000fca0008000000 */
[----:B------:R-:W-:-:S04]  /*0810*/  ISETP.GT.AND P1, PT, R8, -0x1, PT ;  /* 0xffffffff0800780c */ /* 0x000fc80003f24270 */
[----:B------:R-:W-:-:S04]  /*0820*/  ISETP.LT.AND P1, PT, R8, UR20, P1 ;  /* 0x0000001408007c0c */ /* 0x000fc80008f21270 */
[----:B------:R-:W-:-:S13]  /*0830*/  PLOP3.LUT P1, PT, P1, P0, PT, 0x80, 0x8 ;  /* 0x000000000008781c */ /* 0x000fda0000f21070 */
[----:B------:R-:W-:Y:S05]  /*0840*/  @!P1 BRA `(.L_x_44) ;  /* 0x0000000000289947 */ /* 0x000fea0003800000 */
[----:B012---:R-:W0:Y:S01]  /*0850*/  LDC.64 R10, c[0x0][0x398] ;  /* 0x0000e600ff0a7b82 */ /* 0x007e220000000a00 */
        /* <DEDUP_REMOVED lines=9> */
.L_x_44:
[----:B------:R-:W-:Y:S05]  /*08f0*/  BSYNC.RECONVERGENT B0 ;  /* 0x0000000000007941 */ /* 0x000fea0003800200 */
.L_x_43:
[----:B------:R-:W-:-:S09]  /*0900*/  UISETP.NE.AND UP0, UPT, UR5, 0x4, UPT ;  /* 0x000000040500788c */ /* 0x000fd2000bf05270 */
[----:B------:R-:W-:Y:S05]  /*0910*/  BRA.U !UP0, `(.L_x_38) ;  /* 0x0000000508687547 */ /* 0x000fea000b800000 */
[----:B0123--:R-:W0:Y:S01]  /*0920*/  LDC R10, c[0x0][0x3d0] ;  /* 0x0000f400ff0a7b82 */ /* 0x00fe220000000800 */
[----:B------:R-:W-:-:S07]  /*0930*/  UMOV UR19, 0x4 ;  /* 0x0000000400137882 */ /* 0x000fce0000000000 */
[----:B------:R-:W1:Y:S02]  /*0940*/  LDC.64 R8, c[0x0][0x398] ;  /* 0x0000e600ff087b82 */ /* 0x000e640000000a00 */
.L_x_53:
[----:B--23--:R-:W-:Y:S01]  /*0950*/  VIADD R17, R5, UR4 ;  /* 0x0000000405117c36 */ /* 0x00cfe20008000000 */
[----:B------:R-:W-:Y:S01]  /*0960*/  UIADD3 UR20, UPT, UPT, UR16, UR4, URZ ;  /* 0x0000000410147290 */ /* 0x000fe2000fffe0ff */
[----:B------:R-:W-:Y:S01]  /*0970*/  BSSY.RECONVERGENT B0, `(.L_x_45) ;  /* 0x000001f000007945 */ /* 0x000fe20003800200 */
[----:B------:R-:W-:Y:S01]  /*0980*/  UIADD3 UR19, UPT, UPT, UR19, 0x4, URZ ;  /* 0x0000000413137890 */ /* 0x000fe2000fffe0ff */
[C---:B------:R-:W-:Y:S01]  /*0990*/  VIADD R19, R17.reuse, UR16 ;  /* 0x0000001011137c36 */ /* 0x040fe20008000000 */
[----:B------:R-:W-:Y:S01]  /*09a0*/  ISETP.GE.AND P3, PT, R17, UR18, PT ;  /* 0x0000001211007c0c */ /* 0x000fe2000bf66270 */
[----:B------:R-:W-:Y:S02]  /*09b0*/  UIADD3 UR22, UPT, UPT, UR16, UR20, URZ ;  /* 0x0000001410167290 */ /* 0x000fe4000fffe0ff */
[C---:B0---4-:R-:W-:Y:S01]  /*09c0*/  VIADD R13, R19.reuse, UR16 ;  /* 0x00000010130d7c36 */ /* 0x051fe20008000000 */
[C---:B------:R-:W-:Y:S01]  /*09d0*/  ISETP.GE.U32.OR P3, PT, R2.reuse, UR17, P3 ;  /* 0x0000001102007c0c */ /* 0x040fe20009f66470 */
[----:B------:R-:W-:Y:S01]  /*09e0*/  UIADD3 UR8, UPT, UPT, UR16, UR22, URZ ;  /* 0x0000001610087290 */ /* 0x000fe2000fffe0ff */
[----:B------:R-:W-:Y:S01]  /*09f0*/  ISETP.GE.AND P4, PT, R19, UR18, PT ;  /* 0x0000001213007c0c */ /* 0x000fe2000bf86270 */
[C---:B------:R-:W-:Y:S01]  /*0a00*/  VIADD R11, R13.reuse, UR16 ;  /* 0x000000100d0b7c36 */ /* 0x040fe20008000000 */
[----:B------:R-:W-:Y:S01]  /*0a10*/  ISETP.GE.AND P2, PT, R13, UR18, PT ;  /* 0x000000120d007c0c */ /* 0x000fe2000bf46270 */
[----:B------:R-:W-:Y:S01]  /*0a20*/  UISETP.NE.AND UP0, UPT, UR19, UR5, UPT ;  /* 0x000000051300728c */ /* 0x000fe2000bf05270 */
[----:B------:R-:W-:-:S02]  /*0a30*/  ISETP.GE.U32.OR P4, PT, R2, UR17, P4 ;  /* 0x0000001102007c0c */ /* 0x000fc4000a786470 */
[----:B------:R-:W-:Y:S02]  /*0a40*/  ISETP.GE.AND P1, PT, R11, UR18, PT ;  /* 0x000000120b007c0c */ /* 0x000fe4000bf26270 */
[C---:B------:R-:W-:Y:S02]  /*0a50*/  ISETP.GE.U32.OR P2, PT, R2.reuse, UR17, P2 ;  /* 0x0000001102007c0c */ /* 0x040fe40009746470 */
[----:B------:R-:W-:Y:S01]  /*0a60*/  ISETP.GE.U32.OR P1, PT, R2, UR17, P1 ;  /* 0x0000001102007c0c */ /* 0x000fe20008f26470 */
[----:B------:R-:W-:-:S12]  /*0a70*/  @P3 BRA `(.L_x_46) ;  /* 0x0000000000383947 */ /* 0x000fd80003800000 */
        /* <DEDUP_REMOVED lines=14> */
.L_x_46:
[----:B------:R-:W-:Y:S05]  /*0b60*/  BSYNC.RECONVERGENT B0 ;  /* 0x0000000000007941 */ /* 0x000fea0003800200 */
.L_x_45:
[----:B------:R-:W-:Y:S04]  /*0b70*/  BSSY.RECONVERGENT B0, `(.L_x_47) ;  /* 0x0000010000007945 */ /* 0x000fe80003800200 */
[----:B------:R-:W-:Y:S05]  /*0b80*/  @P4 BRA `(.L_x_48) ;  /* 0x0000000000384947 */ /* 0x000fea0003800000 */
[----:B--2---:R-:W-:-:S04]  /*0b90*/  IADD3 R15, PT, PT, R4, UR20, RZ ;  /* 0x00000014040f7c10 */ /* 0x004fc8000fffe0ff */
        /* <DEDUP_REMOVED lines=13> */
.L_x_48:
[----:B------:R-:W-:Y:S05]  /*0c70*/  BSYNC.RECONVERGENT B0 ;  /* 0x0000000000007941 */ /* 0x000fea0003800200 */
.L_x_47:
        /* <DEDUP_REMOVED lines=16> */
.L_x_50:
[----:B------:R-:W-:Y:S05]  /*0d80*/  BSYNC.RECONVERGENT B0 ;  /* 0x0000000000007941 */ /* 0x000fea0003800200 */
.L_x_49:
[----:B------:R-:W-:Y:S04]  /*0d90*/  BSSY.RECONVERGENT B0, `(.L_x_51) ;  /* 0x0000010000007945 */ /* 0x000fe80003800200 */
[----:B------:R-:W-:Y:S05]  /*0da0*/  @P1 BRA `(.L_x_52) ;  /* 0x0000000000381947 */ /* 0x000fea0003800000 */
[----:B----4-:R-:W-:-:S05]  /*0db0*/  VIADD R13, R4, UR8 ;  /* 0x00000008040d7c36 */ /* 0x010fca0008000000 */
[----:B------:R-:W-:-:S04]  /*0dc0*/  ISETP.GT.AND P1, PT, R13, -0x1, PT ;  /* 0xffffffff0d00780c */ /* 0x000fc80003f24270 */
[----:B0-----:R-:W-:-:S04]  /*0dd0*/  ISETP.LT.AND P1, PT, R13, R10, P1 ;  /* 0x0000000a0d00720c */ /* 0x001fc80000f21270 */
[----:B------:R-:W-:-:S13]  /*0de0*/  PLOP3.LUT P1, PT, P1, P0, PT, 0x80, 0x8 ;  /* 0x000000000008781c */ /* 0x000fda0000f21070 */
[----:B------:R-:W-:Y:S05]  /*0df0*/  @!P1 BRA `(.L_x_52) ;  /* 0x0000000000249947 */ /* 0x000fea0003800000 */
[----:B------:R-:W-:-:S04]  /*0e00*/  IMAD R13, R7, R10, R13 ;  /* 0x0000000a070d7224 */ /* 0x000fc800078e020d */
[----:B-1----:R-:W-:-:S06]  /*0e10*/  IMAD.WIDE R12, R13, 0x8, R8 ;  /* 0x000000080d0c7825 */ /* 0x002fcc00078e0208 */
[----:B------:R-:W4:Y:S01]  /*0e20*/  LDG.E.64 R12, desc[UR12][R12.64] ;  /* 0x0000000c0c0c7981 */ /* 0x000f22000c1e1b00 */
[----:B------:R-:W0:Y:S01]  /*0e30*/  S2UR UR9, SR_CgaCtaId ;  /* 0x00000000000979c3 */ /* 0x000e220000008800 */
[----:B------:R-:W-:Y:S01]  /*0e40*/  UMOV UR4, 0x400 ;  /* 0x0000040000047882 */ /* 0x000fe20000000000 */
[----:B------:R-:W-:Y:S01]  /*0e50*/  IMAD.IADD R11, R6, 0x1, R11 ;  /* 0x00000001060b7824 */ /* 0x000fe200078e020b */
[----:B0-----:R-:W-:-:S06]  /*0e60*/  ULEA UR4, UR9, UR4, 0x18 ;  /* 0x0000000409047291 */ /* 0x001fcc000f8ec0ff */
[----:B------:R-:W-:-:S05]  /*0e70*/  LEA R11, R11, UR4, 0x3 ;  /* 0x000000040b0b7c11 */ /* 0x000fca000f8e18ff */
[----:B----4-:R0:W-:Y:S02]  /*0e80*/  STS.64 [R11], R12 ;  /* 0x0000000c0b007388 */ /* 0x0101e40000000a00 */
.L_x_52:
[----:B------:R-:W-:Y:S05]  /*0e90*/  BSYNC.RECONVERGENT B0 ;  /* 0x0000000000007941 */ /* 0x000fea0003800200 */
.L_x_51:
[----:B------:R-:W-:Y:S01]  /*0ea0*/  UIADD3 UR4, UPT, UPT, UR16, UR8, URZ ;  /* 0x0000000810047290 */ /* 0x000fe2000fffe0ff */
[----:B------:R-:W-:Y:S11]  /*0eb0*/  BRA.U UP0, `(.L_x_53) ;  /* 0xfffffff900a47547 */ /* 0x000ff6000b83ffff */
.L_x_38:
[----:B------:R-:W-:-:S09]  /*0ec0*/  UISETP.NE.AND UP0, UPT, UR21, URZ, UPT ;  /* 0x000000ff1500728c */ /* 0x000fd2000bf05270 */
[----:B------:R-:W-:Y:S05]  /*0ed0*/  BRA.U !UP0, `(.L_x_37) ;  /* 0x00000001086c7547 */ /* 0x000fea000b800000 */
[----:B0-234-:R-:W0:Y:S01]  /*0ee0*/  LDC R15, c[0x0][0x3d0] ;  /* 0x0000f400ff0f7b82 */ /* 0x01de220000000800 */
[----:B------:R-:W-:-:S07]  /*0ef0*/  UMOV UR5, URZ ;  /* 0x000000ff00057c82 */ /* 0x000fce0008000000 */
[----:B-1----:R-:W1:Y:S02]  /*0f00*/  LDC.64 R8, c[0x0][0x398] ;  /* 0x0000e600ff087b82 */ /* 0x002e640000000a00 */
.L_x_56:
[----:B--2---:R-:W-:Y:S01]  /*0f10*/  VIADD R13, R5, UR4 ;  /* 0x00000004050d7c36 */ /* 0x004fe20008000000 */
[----:B------:R-:W-:Y:S01]  /*0f20*/  UIADD3 UR5, UPT, UPT, UR5, 0x1, URZ ;  /* 0x0000000105057890 */ /* 0x000fe2000fffe0ff */
[----:B------:R-:W-:Y:S03]  /*0f30*/  BSSY.RECONVERGENT B0, `(.L_x_54) ;  /* 0x0000013000007945 */ /* 0x000fe60003800200 */
[----:B------:R-:W-:Y:S01]  /*0f40*/  ISETP.GE.AND P1, PT, R13, UR18, PT ;  /* 0x000000120d007c0c */ /* 0x000fe2000bf26270 */
[----:B------:R-:W-:-:S03]  /*0f50*/  UISETP.NE.AND UP0, UPT, UR5, UR21, UPT ;  /* 0x000000150500728c */ /* 0x000fc6000bf05270 */
[----:B------:R-:W-:-:S13]  /*0f60*/  ISETP.GE.U32.OR P1, PT, R2, UR17, P1 ;  /* 0x0000001102007c0c */ /* 0x000fda0008f26470 */
[----:B------:R-:W-:Y:S05]  /*0f70*/  @P1 BRA `(.L_x_55) ;  /* 0x0000000000381947 */ /* 0x000fea0003800000 */
        /* <DEDUP_REMOVED lines=14> */
.L_x_55:
[----:B------:R-:W-:Y:S05]  /*1060*/  BSYNC.RECONVERGENT B0 ;  /* 0x0000000000007941 */ /* 0x000fea0003800200 */
.L_x_54:
[----:B------:R-:W-:Y:S01]  /*1070*/  UIADD3 UR4, UPT, UPT, UR16, UR4, URZ ;  /* 0x0000000410047290 */ /* 0x000fe2000fffe0ff */
[----:B------:R-:W-:Y:S11]  /*1080*/  BRA.U UP0, `(.L_x_56) ;  /* 0xfffffffd00a07547 */ /* 0x000ff6000b83ffff */
.L_x_37:
[----:B------:R-:W5:Y:S02]  /*1090*/  LDCU UR4, c[0x0][0x394] ;  /* 0x00007280ff0477ac */ /* 0x000f640008000800 */
[----:B-----5:R-:W-:-:S09]  /*10a0*/  UISETP.GE.AND UP0, UPT, UR4, 0x2, UPT ;  /* 0x000000020400788c */ /* 0x020fd2000bf06270 */
[----:B------:R-:W-:Y:S05]  /*10b0*/  BRA.U !UP0, `(.L_x_36) ;  /* 0x0000001108307547 */ /* 0x000fea000b800000 */
[----:B------:R-:W5:Y:S01]  /*10c0*/  I2F.U32.RP R2, UR16 ;  /* 0x0000001000027d06 */ /* 0x000f620008209000 */
[----:B------:R-:W0:Y:S01]  /*10d0*/  LDCU UR4, c[0x0][0x390] ;  /* 0x00007200ff0477ac */ /* 0x000e220008000800 */
[----:B------:R-:W-:Y:S02]  /*10e0*/  UISETP.LT.AND UP1, UPT, URZ, UR7, UPT ;  /* 0x00000007ff00728c */ /* 0x000fe4000bf21270 */
[----:B------:R-:W-:Y:S02]  /*10f0*/  UISETP.NE.U32.AND UP3, UPT, UR16, URZ, UPT ;  /* 0x000000ff1000728c */ /* 0x000fe4000bf65070 */
[----:B------:R-:W-:Y:S02]  /*1100*/  USEL UR10, URZ, UR7, !UP1 ;  /* 0x00000007ff0a7287 */ /* 0x000fe4000c800000 */
[----:B------:R-:W-:Y:S02]  /*1110*/  UIMAD UR20, UR16, UR15, UR16 ;  /* 0x0000000f101472a4 */ /* 0x000fe4000f8e0210 */
[----:B------:R-:W-:Y:S01]  /*1120*/  UIADD3 UR8, UPT, UPT, UR10, -0x1, URZ ;  /* 0xffffffff0a087890 */ /* 0x000fe2000fffe0ff */
[----:B-----5:R-:W5:Y:S01]  /*1130*/  MUFU.RCP R2, R2 ;  /* 0x0000000200027308 */ /* 0x020f620000001000 */
[----:B------:R-:W-:-:S02]  /*1140*/  UIADD3 UR19, UPT, UPT, UR15, 0x2, URZ ;  /* 0x000000020f137890 */ /* 0x000fc4000fffe0ff */
[----:B0-----:R-:W-:-:S03]  /*1150*/  UISETP.GT.AND UP0, UPT, UR4, 0x1, UPT ;  /* 0x000000010400788c */ /* 0x001fc6000bf04270 */
[----:B------:R-:W-:-:S08]  /*1160*/  UMOV UR4, URZ ;  /* 0x000000ff00047c82 */ /* 0x000fd00008000000 */
[----:B------:R-:W-:Y:S01]  /*1170*/  @!UP0 UIADD3 UR8, UPT, UPT, UR10, URZ, URZ ;  /* 0x000000ff0a088290 */ /* 0x000fe2000fffe0ff */
[----:B-----5:R-:W-:Y:S01]  /*1180*/  VIADD R4, R2, 0xffffffe ;  /* 0x0ffffffe02047836 */ /* 0x020fe20000000000 */
[----:B------:R-:W-:Y:S01]  /*1190*/  USEL UR10, URZ, 0x1, !UP0 ;  /* 0x00000001ff0a7887 */ /* 0x000fe2000c000000 */
[----:B------:R-:W0:Y:S04]  /*11a0*/  LDC R2, c[0x0][0x360] ;  /* 0x0000d800ff027b82 */ /* 0x000e280000000800 */
[----:B------:R-:W5:Y:S02]  /*11b0*/  F2I.FTZ.U32.TRUNC.NTZ R4, R4 ;  /* 0x0000000400047305 */ /* 0x000f64000021f000 */
[----:B-----5:R-:W-:Y:S01]  /*11c0*/  R2UR UR5, R4 ;  /* 0x00000000040572ca */ /* 0x020fe200000e0000 */
[----:B------:R-:W-:-:S02]  /*11d0*/  IMAD.U32 R4, RZ, RZ, UR20 ;  /* 0x00000014ff047e24 */ /* 0x000fc4000f8e00ff */
[----:B0-----:R-:W-:-:S04]  /*11e0*/  IMAD R7, R2, UR19, R5 ;  /* 0x0000001302077c24 */ /* 0x001fc8000f8e0205 */
[----:B------:R-:W-:-:S06]  /*11f0*/  VIADD R7, R7, -UR11 ;  /* 0x8000000b07077c36 */ /* 0x000fcc0008000000 */
[----:B------:R-:W-:-:S04]  /*1200*/  UIADD3 UR9, UPT, UPT, URZ, -UR5, URZ ;  /* 0x80000005ff097290 */ /* 0x000fc8000fffe0ff */
[----:B------:R-:W-:-:S04]  /*1210*/  UIMAD UR9, UR9, UR16, URZ ;  /* 0x00000010090972a4 */ /* 0x000fc8000f8e02ff */
[----:B------:R-:W-:-:S04]  /*1220*/  UIMAD.WIDE.U32 UR4, UR5, UR9, UR4 ;  /* 0x00000009050472a5 */ /* 0x000fc8000f8e0004 */
[----:B------:R-:W-:-:S03]  /*1230*/  UIMAD.WIDE.U32 UR4, UR5, UR8, URZ ;  /* 0x00000008050472a5 */ /* 0x000fc6000f8e00ff */
[----:B------:R-:W0:Y:S01]  /*1240*/  S2UR UR9, SR_CgaCtaId ;  /* 0x00000000000979c3 */ /* 0x000e220000008800 */
[----:B------:R-:W-:-:S04]  /*1250*/  UIADD3 UR4, UPT, UPT, -UR5, URZ, URZ ;  /* 0x000000ff05047290 */ /* 0x000fc8000fffe1ff */
[----:B------:R-:W-:-:S03]  /*1260*/  UIMAD UR8, UR16, UR4, UR8 ;  /* 0x00000004100872a4 */ /* 0x000fc6000f8e0208 */
[----:B------:R-:W-:Y:S01]  /*1270*/  UMOV UR4, 0x400 ;  /* 0x0000040000047882 */ /* 0x000fe20000000000 */
[----:B------:R-:W-:-:S11]  /*1280*/  UISETP.GE.U32.AND UP1, UPT, UR8, UR16, UPT ;  /* 0x000000100800728c */ /* 0x000fd6000bf26070 */
[----:B------:R-:W-:Y:S02]  /*1290*/  @UP1 UIADD3 UR8, UPT, UPT, UR8, -UR16, URZ ;  /* 0x8000001008081290 */ /* 0x000fe4000fffe0ff */
[----:B------:R-:W-:Y:S02]  /*12a0*/  @UP1 UIADD3 UR5, UPT, UPT, UR5, 0x1, URZ ;  /* 0x0000000105051890 */ /* 0x000fe4000fffe0ff */
[----:B------:R-:W-:Y:S02]  /*12b0*/  UISETP.GE.U32.AND UP2, UPT, UR8, UR16, UPT ;  /* 0x000000100800728c */ /* 0x000fe4000bf46070 */
[----:B------:R-:W-:Y:S02]  /*12c0*/  UIADD3 UR8, UPT, UPT, UR15, 0x3, URZ ;  /* 0x000000030f087890 */ /* 0x000fe4000fffe0ff */
[----:B0-----:R-:W-:-:S04]  /*12d0*/  ULEA UR4, UR9, UR4, 0x18 ;  /* 0x0000000409047291 */ /* 0x001fc8000f8ec0ff */
[----:B-1-3--:R-:W-:Y:S01]  /*12e0*/  IMAD R9, R2, UR8, R5 ;  /* 0x0000000802097c24 */ /* 0x00afe2000f8e0205 */
[----:B------:R-:W-:Y:S01]  /*12f0*/  IADD3 R5, PT, PT, R5, -UR11, R4 ;  /* 0x8000000b05057c10 */ /* 0x000fe2000fffe004 */
[----:B------:R-:W-:Y:S02]  /*1300*/  ULEA UR21, UR16, UR4, 0x3 ;  /* 0x0000000410157291 */ /* 0x000fe4000f8e18ff */
[----:B------:R-:W-:Y:S01]  /*1310*/  @UP2 UIADD3 UR5, UPT, UPT, UR5, 0x1, URZ ;  /* 0x0000000105052890 */ /* 0x000fe2000fffe0ff */
[----:B------:R-:W-:Y:S01]  /*1320*/  VIADD R9, R9, -UR11 ;  /* 0x8000000b09097c36 */ /* 0x000fe20008000000 */
[----:B------:R-:W-:Y:S02]  /*1330*/  @!UP3 ULOP3.LUT UR5, URZ, UR16, URZ, 0x33, !UPT ;  /* 0x00000010ff05b292 */ /* 0x000fe4000f8e33ff */
[----:B------:R-:W-:Y:S02]  /*1340*/  ULEA UR22, UR16, UR4, 0x4 ;  /* 0x0000000410167291 */ /* 0x000fe4000f8e20ff */
[----:B------:R-:W-:-:S02]  /*1350*/  UIADD3 UR10, UPT, UPT, UR10, UR5, URZ ;  /* 0x000000050a0a7290 */ /* 0x000fc4000fffe0ff */
[----:B------:R-:W-:Y:S01]  /*1360*/  UIMAD UR8, UR16, 0x18, UR4 ;  /* 0x00000018100878a4 */ /* 0x000fe2000f8e0204 */
[----:B------:R-:W-:-:S11]  /*1370*/  UMOV UR5, UR6 ;  /* 0x0000000600057c82 */ /* 0x000fd60008000000 */
.L_x_65:
[----:B------:R-:W-:Y:S01]  /*1380*/  UISETP.GE.AND UP1, UPT, UR18, 0x1, UPT ;  /* 0x000000011200788c */ /* 0x000fe2000bf26270 */
[----:B------:R-:W-:Y:S01]  /*1390*/  UMOV UR4, UR5 ;  /* 0x0000000500047c82 */ /* 0x000fe20008000000 */
[----:B------:R-:W-:Y:S02]  /*13a0*/  UIADD3 UR5, UPT, UPT, UR6, UR5, URZ ;  /* 0x0000000506057290 */ /* 0x000fe4000fffe0ff */
[----:B------:R-:W-:-:S05]  /*13b0*/  UISETP.GE.AND UP0, UPT, UR4, UR14, UPT ;  /* 0x0000000e0400728c */ /* 0x000fca000bf06270 */
[----:B01----:R-:W-:Y:S06]  /*13c0*/  BRA.U !UP1, `(.L_x_57) ;  /* 0x0000000d09687547 */ /* 0x003fec000b800000 */
[----:B------:R-:W0:Y:S01]  /*13d0*/  LDCU UR9, c[0x0][0x394] ;  /* 0x00007280ff0977ac */ /* 0x000e220008000800 */
[----:B------:R-:W1:Y:S01]  /*13e0*/  S2R R6, SR_TID.Y ;  /* 0x0000000000067919 */ /* 0x000e620000002200 */
[----:B------:R-:W3:Y:S01]  /*13f0*/  LDCU UR19, c[0x0][0x3d4] ;  /* 0x00007a80ff1377ac */ /* 0x000ee20008000800 */
[----:B------:R-:W-:Y:S02]  /*1400*/  UISETP.GE.U32.AND UP1, UPT, UR10, 0x3, UPT ;  /* 0x000000030a00788c */ /* 0x000fe4000bf26070 */
[----:B0-----:R-:W-:-:S04]  /*1410*/  ULEA.HI UR9, UR9, UR9, URZ, 0x1 ;  /* 0x0000000909097291 */ /* 0x001fc8000f8f08ff */
[----:B------:R-:W-:-:S06]  /*1420*/  USHF.R.S32.HI UR9, URZ, 0x1, UR9 ;  /* 0x00000001ff097899 */ /* 0x000fcc0008011409 */
[----:B------:R-:W-:-:S04]  /*1430*/  VIADD R4, R3, -UR9 ;  /* 0x8000000903047c36 */ /* 0x000fc80008000000 */
[----:B------:R-:W-:Y:S02]  /*1440*/  VIADD R4, R4, UR4 ;  /* 0x0000000404047c36 */ /* 0x000fe40008000000 */
[----:B-1----:R-:W-:Y:S01]  /*1450*/  VIADD R6, R6, UR4 ;  /* 0x0000000406067c36 */ /* 0x002fe20008000000 */
[----:B------:R-:W-:Y:S02]  /*1460*/  UMOV UR4, URZ ;  /* 0x000000ff00047c82 */ /* 0x000fe40008000000 */
[----:B---3--:R-:W-:Y:S01]  /*1470*/  ISETP.GE.AND P0, PT, R4, UR19, PT ;  /* 0x0000001304007c0c */ /* 0x008fe2000bf06270 */
[----:B------:R-:W-:-:S03]  /*1480*/  IMAD R8, R6, UR18, RZ ;  /* 0x0000001206087c24 */ /* 0x000fc6000f8e02ff */
[----:B------:R-:W-:Y:S01]  /*1490*/  ISETP.GT.AND P0, PT, R4, -0x1, !P0 ;  /* 0xffffffff0400780c */ /* 0x000fe20004704270 */
[----:B------:R-:W-:-:S12]  /*14a0*/  BRA.U !UP1, `(.L_x_58) ;  /* 0x0000000909007547 */ /* 0x000fd8000b800000 */
[----:B------:R-:W0:Y:S01]  /*14b0*/  S2R R29, SR_TID.X ;  /* 0x00000000001d7919 */ /* 0x000e220000002100 */
[----:B------:R-:W1:Y:S01]  /*14c0*/  LDCU UR4, c[0x0][0x3d0] ;  /* 0x00007a00ff0477ac */ /* 0x000e620008000800 */
[----:B------:R-:W-:Y:S01]  /*14d0*/  VIADD R19, R0, -UR11 ;  /* 0x8000000b00137c36 */ /* 0x000fe20008000000 */
[----:B------:R-:W-:-:S04]  /*14e0*/  UIADD3 UR9, UPT, UPT, UR14, UR6, URZ ;  /* 0x000000060e097290 */ /* 0x000fc8000fffe0ff */
[C---:B------:R-:W-:Y:S01]  /*14f0*/  ISETP.GT.AND P1, PT, R19.reuse, -0x1, PT ;  /* 0xffffffff1300780c */ /* 0x040fe20003f24270 */
[----:B------:R-:W3:Y:S01]  /*1500*/  LDCU UR19, c[0x0][0x3d0] ;  /* 0x00007a00ff1377ac */ /* 0x000ee20008000800 */
[----:B------:R-:W-:Y:S02]  /*1510*/  ISETP.GE.AND P6, PT, R6, UR9, PT ;  /* 0x0000000906007c0c */ /* 0x000fe4000bfc6270 */
[----:B-1----:R-:W-:Y:S01]  /*1520*/  ISETP.LT.AND P2, PT, R19, UR4, P1 ;  /* 0x0000000413007c0c */ /* 0x002fe20008f41270 */
[----:B------:R-:W-:Y:S01]  /*1530*/  IMAD R21, R4, UR4, R19 ;  /* 0x0000000404157c24 */ /* 0x000fe2000f8e0213 */
[----:B0-----:R-:W-:-:S04]  /*1540*/  ISETP.GE.OR P1, PT, R29, UR18, P6 ;  /* 0x000000121d007c0c */ /* 0x001fc8000b726670 */
[----:B------:R-:W-:-:S13]  /*1550*/  PLOP3.LUT P1, PT, P1, P2, P0, 0xf7, 0x0 ;  /* 0x000000000000781c */ /* 0x000fda0000f25e07 */
[----:B------:R-:W0:Y:S02]  /*1560*/  @!P1 LDC.64 R22, c[0x0][0x398] ;  /* 0x0000e600ff169b82 */ /* 0x000e240000000a00 */
[----:B0-----:R-:W-:-:S06]  /*1570*/  @!P1 IMAD.WIDE R22, R21, 0x8, R22 ;  /* 0x0000000815169825 */ /* 0x001fcc00078e0216 */
[----:B------:R-:W5:Y:S01]  /*1580*/  @!P1 LDG.E.64 R22, desc[UR12][R22.64] ;  /* 0x0000000c16169981 */ /* 0x000f62000c1e1b00 */
[----:B--2---:R-:W-:Y:S01]  /*1590*/  IADD3 R10, PT, PT, R29, UR16, RZ ;  /* 0x000000101d0a7c10 */ /* 0x004fe2000fffe0ff */
[--C-:B------:R-:W-:Y:S01]  /*15a0*/  IMAD R25, R2, 0x2, R29.reuse ;  /* 0x0000000202197824 */ /* 0x100fe200078e021d */
[C---:B------:R-:W-:Y:S01]  /*15b0*/  ISETP.GT.AND P5, PT, R5.reuse, -0x1, PT ;  /* 0xffffffff0500780c */ /* 0x040fe20003fa4270 */
[----:B------:R-:W0:Y:S01]  /*15c0*/  @!P1 S2R R18, SR_CgaCtaId ;  /* 0x0000000000129919 */ /* 0x000e220000008800 */
[----:B------:R-:W-:Y:S01]  /*15d0*/  ISETP.GE.OR P4, PT, R10, UR18, P6 ;  /* 0x000000120a007c0c */ /* 0x000fe2000b786670 */
[----:B------:R-:W-:Y:S01]  /*15e0*/  IMAD R27, R2, 0x3, R29 ;  /* 0x00000003021b7824 */ /* 0x000fe200078e021d */
[----:B------:R-:W-:Y:S01]  /*15f0*/  ISETP.LT.AND P5, PT, R5, UR4, P5 ;  /* 0x0000000405007c0c */ /* 0x000fe2000afa1270 */
[----:B------:R-:W-:Y:S01]  /*1600*/  USHF.L.U32 UR9, UR18, 0x3, URZ ;  /* 0x0000000312097899 */ /* 0x000fe200080006ff */
[----:B------:R-:W-:Y:S01]  /*1610*/  ISETP.GT.AND P3, PT, R7, -0x1, PT ;  /* 0xffffffff0700780c */ /* 0x000fe20003f64270 */
[----:B------:R-:W-:Y:S01]  /*1620*/  IMAD.SHL.U32 R17, R29, 0x8, RZ ;  /* 0x000000081d117824 */ /* 0x000fe200078e00ff */
[----:B------:R-:W-:-:S02]  /*1630*/  PLOP3.LUT P4, PT, P4, P5, P0, 0xf7, 0x0 ;  /* 0x000000000000781c */ /* 0x000fc4000278be07 */
[----:B------:R-:W-:Y:S01]  /*1640*/  ISETP.LT.AND P3, PT, R7, UR4, P3 ;  /* 0x0000000407007c0c */ /* 0x000fe20009f61270 */
[----:B------:R-:W-:Y:S01]  /*1650*/  IMAD R17, R6, UR9, R17 ;  /* 0x0000000906117c24 */ /* 0x000fe2000f8e0211 */
[----:B------:R-:W-:Y:S02]  /*1660*/  ISETP.GE.OR P5, PT, R25, UR18, P6 ;  /* 0x0000001219007c0c */ /* 0x000fe4000b7a6670 */
[C---:B------:R-:W-:Y:S02]  /*1670*/  ISETP.GT.AND P2, PT, R9.reuse, -0x1, PT ;  /* 0xffffffff0900780c */ /* 0x040fe40003f44270 */
[----:B------:R-:W-:Y:S02]  /*1680*/  PLOP3.LUT P3, PT, P5, P3, P0, 0xf7, 0x0 ;  /* 0x000000000000781c */ /* 0x000fe40002f67e07 */
[----:B------:R-:W-:Y:S02]  /*1690*/  ISETP.LT.AND P2, PT, R9, UR4, P2 ;  /* 0x0000000409007c0c */ /* 0x000fe40009741270 */
[----:B------:R-:W-:Y:S01]  /*16a0*/  ISETP.GE.OR P5, PT, R27, UR18, P6 ;  /* 0x000000121b007c0c */ /* 0x000fe2000b7a6670 */
[----:B----4-:R-:W1:Y:S01]  /*16b0*/  @!P4 LDC.64 R14, c[0x0][0x398] ;  /* 0x0000e600ff0ecb82 */ /* 0x010e620000000a00 */
[----:B------:R-:W-:-:S02]  /*16c0*/  @!P1 MOV R16, 0x400 ;  /* 0x0000040000109802 */ /* 0x000fc40000000f00 */
[----:B------:R-:W-:-:S05]  /*16d0*/  PLOP3.LUT P2, PT, P5, P2, P0, 0xf7, 0x0 ;  /* 0x000000000000781c */ /* 0x000fca0002f45e07 */
[----:B------:R-:W2:Y:S01]  /*16e0*/  @!P3 LDC.64 R10, c[0x0][0x398] ;  /* 0x0000e600ff0abb82 */ /* 0x000ea20000000a00 */
[----:B0-----:R-:W-:Y:S01]  /*16f0*/  @!P1 LEA R16, R18, R16, 0x18 ;  /* 0x0000001012109211 */ /* 0x001fe200078ec0ff */
[----:B---3--:R-:W-:-:S06]  /*1700*/  IMAD R18, R4, UR19, R7 ;  /* 0x0000001304127c24 */ /* 0x008fcc000f8e0207 */
[----:B------:R-:W0:Y:S01]  /*1710*/  @!P2 LDC.64 R12, c[0x0][0x398] ;  /* 0x0000e600ff0cab82 */ /* 0x000e220000000a00 */
[----:B------:R-:W-:Y:S02]  /*1720*/  @!P1 IMAD.IADD R20, R16, 0x1, R17 ;  /* 0x0000000110149824 */ /* 0x000fe400078e0211 */
[----:B------:R-:W-:Y:S02]  /*1730*/  IMAD R16, R4, UR19, R9 ;  /* 0x0000001304107c24 */ /* 0x000fe4000f8e0209 */
[----:B--2---:R-:W-:-:S06]  /*1740*/  @!P3 IMAD.WIDE R10, R18, 0x8, R10 ;  /* 0x00000008120ab825 */ /* 0x004fcc00078e020a */
[----:B------:R-:W2:Y:S01]  /*1750*/  @!P3 LDG.E.64 R10, desc[UR12][R10.64] ;  /* 0x0000000c0a0ab981 */ /* 0x000ea2000c1e1b00 */
[----:B0-----:R-:W-:-:S06]  /*1760*/  @!P2 IMAD.WIDE R12, R16, 0x8, R12 ;  /* 0x00000008100ca825 */ /* 0x001fcc00078e020c */
[----:B------:R-:W3:Y:S04]  /*1770*/  @!P2 LDG.E.64 R12, desc[UR12][R12.64] ;  /* 0x0000000c0c0ca981 */ /* 0x000ee8000c1e1b00 */
[----:B-----5:R0:W-:Y:S02]  /*1780*/  @!P1 STS.64 [R20], R22 ;  /* 0x0000001614009388 */ /* 0x0201e40000000a00 */
[----:B0-----:R-:W-:-:S04]  /*1790*/  IMAD R23, R4, UR4, R5 ;  /* 0x0000000404177c24 */ /* 0x001fc8000f8e0205 */
[----:B-1----:R-:W-:-:S06]  /*17a0*/  @!P4 IMAD.WIDE R14, R23, 0x8, R14 ;  /* 0x00000008170ec825 */ /* 0x002fcc00078e020e */
[----:B------:R-:W4:Y:S01]  /*17b0*/  @!P4 LDG.E.64 R14, desc[UR12][R14.64] ;  /* 0x0000000c0e0ec981 */ /* 0x000f22000c1e1b00 */
[----:B------:R-:W-:-:S04]  /*17c0*/  UIADD3 UR4, UPT, UPT, UR10, 0x1, URZ ;  /* 0x000000010a047890 */ /* 0x000fc8000fffe0ff */
[----:B------:R-:W-:-:S04]  /*17d0*/  ULOP3.LUT UR9, UR4, 0xfffffffc, URZ, 0xc0, !UPT ;  /* 0xfffffffc04097892 */ /* 0x000fc8000f8ec0ff */
[----:B------:R-:W-:-:S04]  /*17e0*/  UIADD3 UR9, UPT, UPT, -UR9, 0x4, URZ ;  /* 0x0000000409097890 */ /* 0x000fc8000fffe1ff */
[----:B------:R-:W-:Y:S02]  /*17f0*/  UISETP.NE.AND UP1, UPT, UR9, URZ, UPT ;  /* 0x000000ff0900728c */ /* 0x000fe4000bf25270 */
[----:B------:R-:W-:-:S04]  /*1800*/  UIADD3 UR4, UPT, UPT, UR16, UR16, UR16 ;  /* 0x0000001010047290 */ /* 0x000fc8000fffe010 */
[----:B------:R-:W-:Y:S01]  /*1810*/  UIADD3 UR4, UPT, UPT, UR4, UR16, URZ ;  /* 0x0000001004047290 */ /* 0x000fe2000fffe0ff */
[----:B----4-:R0:W-:Y:S04]  /*1820*/  @!P4 STS.64 [R17+UR21], R14 ;  /* 0x0000000e1100c988 */ /* 0x0101e80008000a15 */
[----:B--2---:R0:W-:Y:S04]  /*1830*/  @!P3 STS.64 [R17+UR22], R10 ;  /* 0x0000000a1100b988 */ /* 0x0041e80008000a16 */
[----:B---3--:R0:W-:Y:S01]  /*1840*/  @!P2 STS.64 [R17+UR8], R12 ;  /* 0x0000000c1100a988 */ /* 0x0081e20008000a08 */
[----:B------:R-:W-:Y:S05]  /*1850*/  BRA.U !UP1, `(.L_x_58) ;  /* 0x0000000509147547 */ /* 0x000fea000b800000 */
[C---:B0-----:R-:W-:Y:S01]  /*1860*/  IMAD R13, R2.reuse, 0x20, R17 ;  /* 0x00000020020d7824 */ /* 0x041fe200078e0211 */
[----:B------:R-:W0:Y:S01]  /*1870*/  LDCU UR19, c[0x0][0x3d0] ;  /* 0x00007a00ff1377ac */ /* 0x000e220008000800 */
[----:B------:R-:W-:Y:S02]  /*1880*/  VIADD R17, R29, UR16 ;  /* 0x000000101d117c36 */ /* 0x000fe40008000000 */
[C---:B------:R-:W-:Y:S02]  /*1890*/  IMAD R15, R2.reuse, 0x4, R18 ;  /* 0x00000004020f7824 */ /* 0x040fe400078e0212 */
[C---:B------:R-:W-:Y:S01]  /*18a0*/  IMAD R11, R2.reuse, 0x4, R16 ;  /* 0x00000004020b7824 */ /* 0x040fe200078e0210 */
[C---:B------:R-:W-:Y:S01]  /*18b0*/  LEA R22, R2.reuse, R17, 0x2 ;  /* 0x0000001102167211 */ /* 0x040fe200078e10ff */
        /* <DEDUP_REMOVED lines=8> */
[----:B0-----:R-:W-:-:S07]  /*1940*/  IMAD R14, R2, 0x4, R5 ;  /* 0x00000004020e7824 */ /* 0x001fce00078e0205 */
.L_x_59:
[C---:B------:R-:W-:Y:S02]  /*1950*/  ISETP.GT.AND P1, PT, R20.reuse, -0x1, PT ;  /* 0xffffffff1400780c */ /* 0x040fe40003f24270 */
[----:B------:R-:W-:Y:S02]  /*1960*/  ISETP.GE.OR P2, PT, R29, UR18, P6 ;  /* 0x000000121d007c0c */ /* 0x000fe4000b746670 */
[----:B------:R-:W-:-:S04]  /*1970*/  ISETP.LT.AND P1, PT, R20, UR19, P1 ;  /* 0x0000001314007c0c */ /* 0x000fc80008f21270 */
[----:B------:R-:W-:-:S13]  /*1980*/  PLOP3.LUT P3, PT, P2, P1, P0, 0xf7, 0x0 ;  /* 0x000000000000781c */ /* 0x000fda0001763e07 */
[----:B------:R-:W0:Y:S01]  /*1990*/  @!P3 LDC.64 R16, c[0x0][0x398] ;  /* 0x0000e600ff10bb82 */ /* 0x000e220000000a00 */
[----:B------:R-:W-:Y:S01]  /*19a0*/  ISETP.GT.AND P1, PT, R14, -0x1, PT ;  /* 0xffffffff0e00780c */ /* 0x000fe20003f24270 */
[----:B0-----:R-:W-:Y:S02]  /*19b0*/  @!P3 IMAD.WIDE R18, R21, 0x8, R16 ;  /* 0x000000081512b825 */ /* 0x001fe400078e0210 */
[----:B------:R-:W0:Y:S01]  /*19c0*/  @!P3 S2R R17, SR_CgaCtaId ;  /* 0x000000000011b919 */ /* 0x000e220000008800 */
[----:B------:R-:W-:Y:S02]  /*19d0*/  ISETP.GE.OR P2, PT, R22, UR18, P6 ;  /* 0x0000001216007c0c */ /* 0x000fe4000b746670 */
[----:B------:R-:W-:Y:S01]  /*19e0*/  ISETP.LT.AND P1, PT, R14, UR19, P1 ;  /* 0x000000130e007c0c */ /* 0x000fe20008f21270 */
[----:B------:R-:W2:Y:S01]  /*19f0*/  @!P3 LDG.E.64 R18, desc[UR12][R18.64] ;  /* 0x0000000c1212b981 */ /* 0x000ea2000c1e1b00 */
[----:B------:R-:W-:Y:S02]  /*1a00*/  @!P3 MOV R16, 0x400 ;  /* 0x000004000010b802 */ /* 0x000fe40000000f00 */
[----:B------:R-:W-:-:S02]  /*1a10*/  PLOP3.LUT P1, PT, P2, P1, P0, 0xf7, 0x0 ;  /* 0x000000000000781c */ /* 0x000fc40001723e07 */
[----:B0-----:R-:W-:-:S05]  /*1a20*/  @!P3 LEA R16, R17, R16, 0x18 ;  /* 0x000000101110b211 */ /* 0x001fca00078ec0ff */
[----:B------:R-:W-:-:S06]  /*1a30*/  @!P3 IMAD.IADD R24, R16, 0x1, R13 ;  /* 0x000000011018b824 */ /* 0x000fcc00078e020d */
[----:B------:R-:W0:Y:S02]  /*1a40*/  @!P1 LDC.64 R16, c[0x0][0x398] ;  /* 0x0000e600ff109b82 */ /* 0x000e240000000a00 */
[----:B0-----:R-:W-:-:S06]  /*1a50*/  @!P1 IMAD.WIDE R16, R23, 0x8, R16 ;  /* 0x0000000817109825 */ /* 0x001fcc00078e0210 */
[----:B------:R-:W3:Y:S01]  /*1a60*/  @!P1 LDG.E.64 R16, desc[UR12][R16.64] ;  /* 0x0000000c10109981 */ /* 0x000ee2000c1e1b00 */
[----:B------:R-:W-:Y:S02]  /*1a70*/  ISETP.GT.AND P4, PT, R10, -0x1, PT ;  /* 0xffffffff0a00780c */ /* 0x000fe40003f84270 */
[----:B------:R-:W-:Y:S02]  /*1a80*/  ISETP.GT.AND P5, PT, R12, -0x1, PT ;  /* 0xffffffff0c00780c */ /* 0x000fe40003fa4270 */
[----:B------:R-:W-:Y:S02]  /*1a90*/  ISETP.LT.AND P4, PT, R10, UR19, P4 ;  /* 0x000000130a007c0c */ /* 0x000fe4000a781270 */
[----:B------:R-:W-:Y:S02]  /*1aa0*/  ISETP.GE.OR P2, PT, R27, UR18, P6 ;  /* 0x000000121b007c0c */ /* 0x000fe4000b746670 */
[----:B------:R-:W-:-:S04]  /*1ab0*/  ISETP.LT.AND P5, PT, R12, UR19, P5 ;  /* 0x000000130c007c0c */ /* 0x000fc8000afa1270 */
[----:B------:R-:W-:Y:S01]  /*1ac0*/  PLOP3.LUT P2, PT, P2, P5, P0, 0xf7, 0x0 ;  /* 0x000000000000781c */ /* 0x000fe2000174be07 */
[----:B--2---:R0:W-:Y:S01]  /*1ad0*/  @!P3 STS.64 [R24], R18 ;  /* 0x000000121800b388 */ /* 0x0041e20000000a00 */
[----:B------:R-:W-:-:S04]  /*1ae0*/  ISETP.GE.OR P3, PT, R25, UR18, P6 ;  /* 0x0000001219007c0c */ /* 0x000fc8000b766670 */
[----:B------:R-:W-:-:S13]  /*1af0*/  PLOP3.LUT P3, PT, P3, P4, P0, 0xf7, 0x0 ;  /* 0x000000000000781c */ /* 0x000fda0001f69e07 */
[----:B0-----:R-:W0:Y:S01]  /*1b00*/  @!P3 LDC.64 R18, c[0x0][0x398] ;  /* 0x0000e600ff12bb82 */ /* 0x001e220000000a00 */
[----:B---3--:R1:W-:Y:S07]  /*1b10*/  @!P1 STS.64 [R13+UR21], R16 ;  /* 0x000000100d009988 */ /* 0x0083ee0008000a15 */
[----:B-1----:R-:W1:Y:S01]  /*1b20*/  @!P2 LDC.64 R16, c[0x0][0x398] ;  /* 0x0000e600ff10ab82 */ /* 0x002e620000000a00 */
[----:B0-----:R-:W-:-:S06]  /*1b30*/  @!P3 IMAD.WIDE R18, R15, 0x8, R18 ;  /* 0x000000080f12b825 */ /* 0x001fcc00078e0212 */
[----:B------:R-:W2:Y:S01]  /*1b40*/  @!P3 LDG.E.64 R18, desc[UR12][R18.64] ;  /* 0x0000000c1212b981 */ /* 0x000ea2000c1e1b00 */
[----:B-1----:R-:W-:-:S06]  /*1b50*/  @!P2 IMAD.WIDE R16, R11, 0x8, R16 ;  /* 0x000000080b10a825 */ /* 0x002fcc00078e0210 */
[----:B------:R-:W3:Y:S01]  /*1b60*/  @!P2 LDG.E.64 R16, desc[UR12][R16.64] ;  /* 0x0000000c1010a981 */ /* 0x000ee2000c1e1b00 */
[----:B------:R-:W-:-:S04]  /*1b70*/  UIADD3 UR9, UPT, UPT, UR9, 0x4, URZ ;  /* 0x0000000409097890 */ /* 0x000fc8000fffe0ff */
[----:B------:R-:W-:Y:S01]  /*1b80*/  UISETP.NE.AND UP1, UPT, UR9, URZ, UPT ;  /* 0x000000ff0900728c */ /* 0x000fe2000bf25270 */
[C---:B------:R-:W-:Y:S01]  /*1b90*/  IMAD R22, R2.reuse, 0x4, R22 ;  /* 0x0000000402167824 */ /* 0x040fe200078e0216 */
[----:B------:R-:W-:Y:S01]  /*1ba0*/  UIADD3 UR4, UPT, UPT, UR16, UR4, UR16 ;  /* 0x0000000410047290 */ /* 0x000fe2000fffe010 */
[C---:B------:R-:W-:Y:S02]  /*1bb0*/  IMAD R25, R2.reuse, 0x4, R25 ;  /* 0x0000000402197824 */ /* 0x040fe400078e0219 */
[C---:B------:R-:W-:Y:S02]  /*1bc0*/  IMAD R27, R2.reuse, 0x4, R27 ;  /* 0x00000004021b7824 */ /* 0x040fe400078e021b */
        /* <DEDUP_REMOVED lines=8> */
[C---:B------:R-:W-:Y:S01]  /*1c50*/  IMAD R11, R2.reuse, 0x4, R11 ;  /* 0x00000004020b7824 */ /* 0x040fe200078e020b */
[----:B------:R-:W-:Y:S01]  /*1c60*/  UIADD3 UR4, UPT, UPT, UR16, UR4, UR16 ;  /* 0x0000000410047290 */ /* 0x000fe2000fffe010 */
[----:B--2---:R-:W-:Y:S04]  /*1c70*/  @!P3 STS.64 [R13+UR22], R18 ;  /* 0x000000120d00b988 */ /* 0x004fe80008000a16 */
[----:B---3--:R0:W-:Y:S02]  /*1c80*/  @!P2 STS.64 [R13+UR8], R16 ;  /* 0x000000100d00a988 */ /* 0x0081e40008000a08 */
[----:B0-----:R-:W-:Y:S01]  /*1c90*/  IMAD R13, R2, 0x20, R13 ;  /* 0x00000020020d7824 */ /* 0x001fe200078e020d */
[----:B------:R-:W-:Y:S06]  /*1ca0*/  BRA.U UP1, `(.L_x_59) ;  /* 0xfffffffd01287547 */ /* 0x000fec000b83ffff */
.L_x_58:
[----:B------:R-:W-:-:S04]  /*1cb0*/  UIADD3 UR9, UPT, UPT, UR10, 0x1, URZ ;  /* 0x000000010a097890 */ /* 0x000fc8000fffe0ff */
[----:B------:R-:W-:-:S04]  /*1cc0*/  ULOP3.LUT UR20, UR9, 0x3, URZ, 0xc0, !UPT ;  /* 0x0000000309147892 */ /* 0x000fc8000f8ec0ff */
[----:B------:R-:W-:-:S09]  /*1cd0*/  UISETP.NE.AND UP1, UPT, UR20, URZ, UPT ;  /* 0x000000ff1400728c */ /* 0x000fd2000bf25270 */
[----:B------:R-:W-:Y:S05]  /*1ce0*/  BRA.U !UP1, `(.L_x_57) ;  /* 0x0000000509207547 */ /* 0x000fea000b800000 */
[----:B0-2---:R-:W0:Y:S01]  /*1cf0*/  S2R R17, SR_TID.X ;  /* 0x0000000000117919 */ /* 0x005e220000002100 */
[----:B------:R-:W-:Y:S01]  /*1d00*/  UIADD3 UR9, UPT, UPT, UR14, UR6, URZ ;  /* 0x000000060e097290 */ /* 0x000fe2000fffe0ff */
[----:B------:R-:W-:Y:S01]  /*1d10*/  BSSY.RECONVERGENT B0, `(.L_x_60) ;  /* 0x0000016000007945 */ /* 0x000fe20003800200 */
[----:B------:R-:W-:-:S04]  /*1d20*/  VIADD R11, R0, -UR11 ;  /* 0x8000000b000b7c36 */ /* 0x000fc80008000000 */
[----:B------:R-:W-:Y:S01]  /*1d30*/  ISETP.GE.AND P1, PT, R6, UR9, PT ;  /* 0x0000000906007c0c */ /* 0x000fe2000bf26270 */
[----:B0-----:R-:W-:-:S05]  /*1d40*/  VIADD R17, R17, UR4 ;  /* 0x0000000411117c36 */ /* 0x001fca0008000000 */
[----:B------:R-:W-:-:S13]  /*1d50*/  ISETP.GE.OR P2, PT, R17, UR18, P1 ;  /* 0x0000001211007c0c */ /* 0x000fda0008f46670 */
[----:B------:R-:W-:Y:S05]  /*1d60*/  @P2 BRA `(.L_x_61) ;  /* 0x0000000000402947 */ /* 0x000fea0003800000 */
[----:B------:R-:W0:Y:S01]  /*1d70*/  LDC R6, c[0x0][0x3d0] ;  /* 0x0000f400ff067b82 */ /* 0x000e220000000800 */
[----:B----4-:R-:W-:-:S04]  /*1d80*/  IADD3 R15, PT, PT, R11, UR4, RZ ;  /* 0x000000040b0f7c10 */ /* 0x010fc8000fffe0ff */
        /* <DEDUP_REMOVED lines=14> */
.L_x_61:
[----:B------:R-:W-:Y:S05]  /*1e70*/  BSYNC.RECONVERGENT B0 ;  /* 0x0000000000007941 */ /* 0x000fea0003800200 */
.L_x_60:
[----:B------:R-:W-:-:S09]  /*1e80*/  UISETP.NE.AND UP1, UPT, UR20, 0x1, UPT ;  /* 0x000000011400788c */ /* 0x000fd2000bf25270 */
[----:B------:R-:W-:Y:S05]  /*1e90*/  BRA.U !UP1, `(.L_x_57) ;  /* 0x0000000109b47547 */ /* 0x000fea000b800000 */
[----:B------:R-:W-:Y:S01]  /*1ea0*/  VIADD R17, R17, UR16 ;  /* 0x0000001011117c36 */ /* 0x000fe20008000000 */
[----:B------:R-:W-:Y:S01]  /*1eb0*/  UIADD3 UR4, UPT, UPT, UR16, UR4, URZ ;  /* 0x0000000410047290 */ /* 0x000fe2000fffe0ff */
[----:B------:R-:W-:Y:S03]  /*1ec0*/  BSSY.RECONVERGENT B0, `(.L_x_62) ;  /* 0x0000013000007945 */ /* 0x000fe60003800200 */
[----:B------:R-:W-:-:S13]  /*1ed0*/  ISETP.GE.OR P2, PT, R17, UR18, P1 ;  /* 0x0000001211007c0c */ /* 0x000fda0008f46670 */
[----:B------:R-:W-:Y:S05]  /*1ee0*/  @P2 BRA `(.L_x_63) ;  /* 0x0000000000402947 */ /* 0x000fea0003800000 */
[----:B------:R-:W1:Y:S01]  /*1ef0*/  LDC R6, c[0x0][0x3d0] ;  /* 0x0000f400ff067b82 */ /* 0x000e620000000800 */
[----:B0---4-:R-:W-:-:S05]  /*1f00*/  VIADD R15, R11, UR4 ;  /* 0x000000040b0f7c36 */ /* 0x011fca0008000000 */
        /* <DEDUP_REMOVED lines=14> */
.L_x_63:
[----:B------:R-:W-:Y:S05]  /*1ff0*/  BSYNC.RECONVERGENT B0 ;  /* 0x0000000000007941 */ /* 0x000fea0003800200 */
.L_x_62:
[----:B------:R-:W-:-:S09]  /*2000*/  UISETP.NE.AND UP1, UPT, UR20, 0x2, UPT ;  /* 0x000000021400788c */ /* 0x000fd2000bf25270 */
[----:B------:R-:W-:Y:S05]  /*2010*/  BRA.U !UP1, `(.L_x_57) ;  /* 0x0000000109547547 */ /* 0x000fea000b800000 */
[----:B------:R-:W-:Y:S01]  /*2020*/  VIADD R17, R17, UR16 ;  /* 0x0000001011117c36 */ /* 0x000fe20008000000 */
[----:B------:R-:W-:Y:S04]  /*2030*/  BSSY.RECONVERGENT B0, `(.L_x_57) ;  /* 0x0000013000007945 */ /* 0x000fe80003800200 */
[----:B------:R-:W-:-:S13]  /*2040*/  ISETP.GE.OR P1, PT, R17, UR18, P1 ;  /* 0x0000001211007c0c */ /* 0x000fda0008f26670 */
[----:B------:R-:W-:Y:S05]  /*2050*/  @P1 BRA `(.L_x_64) ;  /* 0x0000000000401947 */ /* 0x000fea0003800000 */
[----:B------:R-:W2:Y:S01]  /*2060*/  LDC R6, c[0x0][0x3d0] ;  /* 0x0000f400ff067b82 */ /* 0x000ea20000000800 */
[----:B01--4-:R-:W-:-:S04]  /*2070*/  IADD3 R13, PT, PT, R11, UR4, R2 ;  /* 0x000000040b0d7c10 */ /* 0x013fc8000fffe002 */
[----:B------:R-:W-:-:S04]  /*2080*/  ISETP.GT.AND P1, PT, R13, -0x1, PT ;  /* 0xffffffff0d00780c */ /* 0x000fc80003f24270 */
[----:B--2---:R-:W-:-:S04]  /*2090*/  ISETP.LT.AND P1, PT, R13, R6, P1 ;  /* 0x000000060d00720c */ /* 0x004fc80000f21270 */
        /* <DEDUP_REMOVED lines=12> */
.L_x_64:
[----:B------:R-:W-:Y:S05]  /*2160*/  BSYNC.RECONVERGENT B0 ;  /* 0x0000000000007941 */ /* 0x000fea0003800200 */
.L_x_57:
[----:B------:R-:W-:Y:S05]  /*2170*/  BRA.U !UP0, `(.L_x_65) ;  /* 0xfffffff108807547 */ /* 0x000fea000b83ffff */
.L_x_36:
[----:B------:R-:W5:Y:S01]  /*2180*/  LDCU.64 UR24, c[0x0][0x3d0] ;  /* 0x00007a00ff1877ac */ /* 0x000f620008000a00 */
[----:B------:R-:W-:Y:S01]  /*2190*/  BAR.SYNC.DEFER_BLOCKING 0x0 ;  /* 0x0000000000007b1d */ /* 0x000fe20000010000 */
[----:B-----5:R-:W-:-:S04]  /*21a0*/  ISETP.GE.AND P0, PT, R3, UR25, PT ;  /* 0x0000001903007c0c */ /* 0x020fc8000bf06270 */
[----:B------:R-:W-:-:S13]  /*21b0*/  ISETP.GE.OR P0, PT, R0, UR24, P0 ;  /* 0x0000001800007c0c */ /* 0x000fda0008706670 */
[----:B------:R-:W-:Y:S05]  /*21c0*/  @P0 EXIT ;  /* 0x000000000000094d */ /* 0x000fea0003800000 */
[----:B------:R-:W-:Y:S01]  /*21d0*/  UIADD3 UR4, UPT, UPT, -UR11, UR24, URZ ;  /* 0x000000180b047290 */ /* 0x000fe2000fffe1ff */
[----:B------:R-:W5:Y:S01]  /*21e0*/  S2R R2, SR_TID.Y ;  /* 0x0000000000027919 */ /* 0x000f620000002200 */
[----:B------:R-:W-:Y:S01]  /*21f0*/  IMAD R3, R3, UR24, R0 ;  /* 0x0000001803037c24 */ /* 0x000fe2000f8e0200 */
[----:B------:R-:W0:Y:S03]  /*2200*/  S2R R5, SR_TID.X ;  /* 0x0000000000057919 */ /* 0x000e260000002100 */
[----:B------:R-:W-:-:S04]  /*2210*/  ISETP.GE.AND P0, PT, R0, UR4, PT ;  /* 0x0000000400007c0c */ /* 0x000fc8000bf06270 */
[----:B------:R-:W-:Y:S01]  /*2220*/  ISETP.GE.AND P0, PT, R0, UR11, !P0 ;  /* 0x0000000b00007c0c */ /* 0x000fe2000c706270 */
[----:B------:R-:W1:-:S12]  /*2230*/  LDCU UR4, c[0x0][0x394] ;  /* 0x00007280ff0477ac */ /* 0x000e580008000800 */
[----:B------:R-:W2:Y:S01]  /*2240*/  @!P0 S2R R7, SR_CgaCtaId ;  /* 0x0000000000078919 */ /* 0x000ea20000008800 */
[----:B------:R-:W-:Y:S01]  /*2250*/  @!P0 MOV R4, 0x400 ;  /* 0x0000040000048802 */ /* 0x000fe20000000f00 */
[----:B-1----:R-:W-:-:S04]  /*2260*/  ULEA.HI UR4, UR4, UR4, URZ, 0x1 ;  /* 0x0000000404047291 */ /* 0x002fc8000f8f08ff */
[----:B------:R-:W-:-:S06]  /*2270*/  USHF.R.S32.HI UR4, URZ, 0x1, UR4 ;  /* 0x00000001ff047899 */ /* 0x000fcc0008011404 */
[----:B-----5:R-:W-:-:S04]  /*2280*/  VIADD R2, R2, UR4 ;  /* 0x0000000402027c36 */ /* 0x020fc80008000000 */
[----:B------:R-:W-:Y:S01]  /*2290*/  IMAD R2, R2, UR18, RZ ;  /* 0x0000001202027c24 */ /* 0x000fe2000f8e02ff */
[----:B--2---:R-:W-:-:S04]  /*22a0*/  @!P0 LEA R7, R7, R4, 0x18 ;  /* 0x0000000407078211 */ /* 0x004fc800078ec0ff */
[----:B0-----:R-:W-:-:S05]  /*22b0*/  @!P0 IADD3 R4, PT, PT, R2, UR11, R5 ;  /* 0x0000000b02048c10 */ /* 0x001fca000fffe005 */
[----:B------:R-:W-:Y:S02]  /*22c0*/  @!P0 IMAD R4, R4, 0x8, R7 ;  /* 0x0000000804048824 */ /* 0x000fe400078e0207 */
[----:B------:R-:W0:Y:S03]  /*22d0*/  LDC.64 R6, c[0x0][0x3a8] ;  /* 0x0000ea00ff067b82 */ /* 0x000e260000000a00 */
[----:B---3--:R-:W1:Y:S01]  /*22e0*/  @!P0 LDS.64 R8, [R4] ;  /* 0x0000000004088984 */ /* 0x008e620000000a00 */
[----:B0-----:R-:W-:-:S05]  /*22f0*/  IMAD.WIDE.U32 R6, R3, 0x8, R6 ;  /* 0x0000000803067825 */ /* 0x001fca00078e0006 */
[----:B-1----:R0:W-:Y:S01]  /*2300*/  @!P0 STG.E.64 desc[UR12][R6.64], R8 ;  /* 0x0000000806008986 */ /* 0x0021e2000c101b0c */
[----:B------:R-:W-:Y:S05]  /*2310*/  @!P0 EXIT ;  /* 0x000000000000894d */ /* 0x000fea0003800000 */
[----:B------:R-:W1:Y:S01]  /*2320*/  LDCU UR4, c[0x0][0x390] ;  /* 0x00007200ff0477ac */ /* 0x000e620008000800 */
[----:B------:R-:W-:Y:S01]  /*2330*/  CS2R R18, SRZ ;  /* 0x0000000000127805 */ /* 0x000fe2000001ff00 */
[----:B-1----:R-:W-:-:S09]  /*2340*/  UISETP.GE.AND UP0, UPT, UR4, -0x1, UPT ;  /* 0xffffffff0400788c */ /* 0x002fd2000bf06270 */
[----:B------:R-:W-:Y:S05]  /*2350*/  BRA.U !UP0, `(.L_x_66) ;  /* 0x0000000908787547 */ /* 0x000fea000b800000 */
[----:B------:R-:W-:Y:S02]  /*2360*/  IABS R0, UR11 ;  /* 0x0000000b00007c13 */ /* 0x000fe40008000000 */
[----:B------:R-:W-:-:S03]  /*2370*/  CS2R R18, SRZ ;  /* 0x0000000000127805 */ /* 0x000fc6000001ff00 */
[----:B------:R-:W-:-:S04]  /*2380*/  VIADD R0, R0, UR11 ;  /* 0x0000000b00007c36 */ /* 0x000fc80008000000 */
[C---:B------:R-:W-:Y:S01]  /*2390*/  VIADD R3, R0.reuse, 0x1 ;  /* 0x0000000100037836 */ /* 0x040fe20000000000 */
[----:B------:R-:W-:Y:S01]  /*23a0*/  ISETP.GE.U32.AND P0, PT, R0, 0xf, PT ;  /* 0x0000000f0000780c */ /* 0x000fe20003f06070 */
[----:B------:R-:W-:-:S03]  /*23b0*/  IMAD R0, RZ, RZ, -UR11 ;  /* 0x8000000bff007e24 */ /* 0x000fc6000f8e02ff */
[----:B------:R-:W-:-:S04]  /*23c0*/  LOP3.LUT R4, R3, 0xf, RZ, 0xc0, !PT ;  /* 0x0000000f03047812 */ /* 0x000fc800078ec0ff */
[----:B------:R-:W-:-:S05]  /*23d0*/  ISETP.NE.AND P1, PT, R4, RZ, PT ;  /* 0x000000ff0400720c */ /* 0x000fca0003f25270 */
[----:B------:R-:W-:Y:S08]  /*23e0*/  @!P0 BRA `(.L_x_67) ;  /* 0x0000000400088947 */ /* 0x000ff00003800000 */
[----:B------:R-:W1:Y:S01]  /*23f0*/  S2UR UR5, SR_CgaCtaId ;  /* 0x00000000000579c3 */ /* 0x000e620000008800 */
[----:B------:R-:W-:Y:S01]  /*2400*/  UMOV UR4, 0x400 ;  /* 0x0000040000047882 */ /* 0x000fe20000000000 */
[----:B------:R-:W-:Y:S01]  /*2410*/  IMAD.IADD R24, R2, 0x1, R5 ;  /* 0x0000000102187824 */ /* 0x000fe200078e0205 */
[----:B------:R-:W-:Y:S01]  /*2420*/  LOP3.LUT R26, R3, 0xfffffff0, RZ, 0xc0, !PT ;  /* 0xfffffff0031a7812 */ /* 0x000fe200078ec0ff */
[----:B------:R-:W-:Y:S01]  /*2430*/  IMAD.MOV.U32 R25, RZ, RZ, RZ ;  /* 0x000000ffff197224 */ /* 0x000fe200078e00ff */
[----:B------:R-:W-:-:S03]  /*2440*/  CS2R R18, SRZ ;  /* 0x0000000000127805 */ /* 0x000fc6000001ff00 */
[----:B------:R-:W-:Y:S01]  /*2450*/  IMAD.MOV R26, RZ, RZ, -R26 ;  /* 0x000000ffff1a7224 */ /* 0x000fe200078e0a1a */
[----:B-1----:R-:W-:-:S06]  /*2460*/  ULEA UR4, UR5, UR4, 0x18 ;  /* 0x0000000405047291 */ /* 0x002fcc000f8ec0ff */
[----:B------:R-:W-:-:S05]  /*2470*/  LEA R24, R24, UR4, 0x3 ;  /* 0x0000000418187c11 */ /* 0x000fca000f8e18ff */
[----:B------:R-:W-:-:S07]  /*2480*/  VIADD R24, R24, 0x40 ;  /* 0x0000004018187836 */ /* 0x000fce0000000000 */
.L_x_68:
[----:B------:R-:W1:Y:S01]  /*2490*/  LDC.64 R28, c[0x0][0x388] ;  /* 0x0000e200ff1c7b82 */ /* 0x000e620000000a00 */
[----:B------:R-:W2:Y:S04]  /*24a0*/  LDS.64 R20, [R24+-0x40] ;  /* 0xffffc00018147984 */ /* 0x000ea80000000a00 */
[----:B------:R-:W-:Y:S01]  /*24b0*/  LDS.64 R22, [R24+0x10] ;  /* 0x0000100018167984 */ /* 0x000fe20000000a00 */
[----:B-1----:R-:W-:-:S05]  /*24c0*/  IMAD.WIDE R28, R25, 0x8, R28 ;  /* 0x00000008191c7825 */ /* 0x002fca00078e021c */
[----:B----4-:R-:W2:Y:S04]  /*24d0*/  LDG.E.64 R14, desc[UR12][R28.64] ;  /* 0x0000000c1c0e7981 */ /* 0x010ea8000c1e1b00 */
[----:B------:R-:W3:Y:S04]  /*24e0*/  LDG.E.64 R16, desc[UR12][R28.64+0x8] ;  /* 0x0000080c1c107981 */ /* 0x000ee8000c1e1b00 */
[----:B------:R-:W4:Y:S04]  /*24f0*/  LDG.E.64 R12, desc[UR12][R28.64+0x10] ;  /* 0x0000100c1c0c7981 */ /* 0x000f28000c1e1b00 */
[----:B0-----:R-:W5:Y:S04]  /*2500*/  LDG.E.64 R8, desc[UR12][R28.64+0x18] ;  /* 0x0000180c1c087981 */ /* 0x001f68000c1e1b00 */
[----:B------:R-:W5:Y:S01]  /*2510*/  LDG.E.64 R10, desc[UR12][R28.64+0x20] ;  /* 0x0000200c1c0a7981 */ /* 0x000f62000c1e1b00 */
[----:B--2---:R-:W-:-:S03]  /*2520*/  DFMA R20, R14, R20, R18 ;  /* 0x000000140e14722b */ /* 0x004fc60000000012 */
[----:B------:R-:W3:Y:S04]  /*2530*/  LDS.64 R18, [R24+-0x38] ;  /* 0xffffc80018127984 */ /* 0x000ee80000000a00 */
[----:B------:R-:W2:Y:S01]  /*2540*/  LDG.E.64 R14, desc[UR12][R28.64+0x28] ;  /* 0x0000280c1c0e7981 */ /* 0x000ea2000c1e1b00 */
[----:B---3--:R-:W-:-:S03]  /*2550*/  DFMA R18, R16, R18, R20 ;  /* 0x000000121012722b */ /* 0x008fc60000000014 */
[----:B------:R-:W4:Y:S04]  /*2560*/  LDS.64 R16, [R24+-0x30] ;  /* 0xffffd00018107984 */ /* 0x000f280000000a00 */
[----:B------:R-:W3:Y:S01]  /*2570*/  LDG.E.64 R20, desc[UR12][R28.64+0x30] ;  /* 0x0000300c1c147981 */ /* 0x000ee2000c1e1b00 */
[----:B----4-:R-:W-:-:S03]  /*2580*/  DFMA R16, R12, R16, R18 ;  /* 0x000000100c10722b */ /* 0x010fc60000000012 */
[----:B------:R-:W5:Y:S04]  /*2590*/  LDS.64 R12, [R24+-0x28] ;  /* 0xffffd800180c7984 */ /* 0x000f680000000a00 */
[----:B------:R-:W4:Y:S01]  /*25a0*/  LDG.E.64 R18, desc[UR12][R28.64+0x38] ;  /* 0x0000380c1c127981 */ /* 0x000f22000c1e1b00 */
[----:B-----5:R-:W-:-:S03]  /*25b0*/  DFMA R12, R8, R12, R16 ;  /* 0x0000000c080c722b */ /* 0x020fc60000000010 */
[----:B------:R-:W0:Y:S04]  /*25c0*/  LDS.64 R16, [R24+-0x20] ;  /* 0xffffe00018107984 */ /* 0x000e280000000a00 */
[----:B------:R-:W5:Y:S01]  /*25d0*/  LDG.E.64 R8, desc[UR12][R28.64+0x40] ;  /* 0x0000400c1c087981 */ /* 0x000f62000c1e1b00 */
[----:B0-----:R-:W-:-:S03]  /*25e0*/  DFMA R16, R10, R16, R12 ;  /* 0x000000100a10722b */ /* 0x001fc6000000000c */
[----:B------:R-:W5:Y:S04]  /*25f0*/  LDG.E.64 R12, desc[UR12][R28.64+0x48] ;  /* 0x0000480c1c0c7981 */ /* 0x000f68000c1e1b00 */
[----:B------:R-:W2:Y:S02]  /*2600*/  LDS.64 R10, [R24+-0x18] ;  /* 0xffffe800180a7984 */ /* 0x000ea40000000a00 */
[----:B--2---:R-:W-:Y:S02]  /*2610*/  DFMA R14, R14, R10, R16 ;  /* 0x0000000a0e0e722b */ /* 0x004fe40000000010 */
[----:B------:R-:W3:Y:S04]  /*2620*/  LDS.64 R10, [R24+-0x10] ;  /* 0xfffff000180a7984 */ /* 0x000ee80000000a00 */
[----:B------:R-:W2:Y:S02]  /*2630*/  LDG.E.64 R16, desc[UR12][R28.64+0x50] ;  /* 0x0000500c1c107981 */ /* 0x000ea4000c1e1b00 */
[----:B---3--:R-:W-:-:S02]  /*2640*/  DFMA R20, R20, R10, R14 ;  /* 0x0000000a1414722b */ /* 0x008fc4000000000e */
[----:B------:R-:W4:Y:S04]  /*2650*/  LDS.64 R10, [R24+-0x8] ;  /* 0xfffff800180a7984 */ /* 0x000f280000000a00 */
[----:B------:R-:W5:Y:S02]  /*2660*/  LDS.64 R14, [R24] ;  /* 0x00000000180e7984 */ /* 0x000f640000000a00 */
[----:B----4-:R-:W-:Y:S02]  /*2670*/  DFMA R10, R18, R10, R20 ;  /* 0x0000000a120a722b */ /* 0x010fe40000000014 */
[----:B------:R-:W3:Y:S04]  /*2680*/  LDG.E.64 R20, desc[UR12][R28.64+0x58] ;  /* 0x0000580c1c147981 */ /* 0x000ee8000c1e1b00 */
[----:B------:R-:W0:Y:S02]  /*2690*/  LDS.64 R18, [R24+0x8] ;  /* 0x0000080018127984 */ /* 0x000e240000000a00 */
[----:B-----5:R-:W-:-:S02]  /*26a0*/  DFMA R14, R8, R14, R10 ;  /* 0x0000000e080e722b */ /* 0x020fc4000000000a */
[----:B------:R-:W4:Y:S04]  /*26b0*/  LDG.E.64 R8, desc[UR12][R28.64+0x60] ;  /* 0x0000600c1c087981 */ /* 0x000f28000c1e1b00 */
[----:B------:R-:W5:Y:S02]  /*26c0*/  LDG.E.64 R10, desc[UR12][R28.64+0x68] ;  /* 0x0000680c1c0a7981 */ /* 0x000f64000c1e1b00 */
[----:B0-----:R-:W-:Y:S02]  /*26d0*/  DFMA R18, R12, R18, R14 ;  /* 0x000000120c12722b */ /* 0x001fe4000000000e */
[----:B------:R-:W5:Y:S04]  /*26e0*/  LDG.E.64 R12, desc[UR12][R28.64+0x70] ;  /* 0x0000700c1c0c7981 */ /* 0x000f68000c1e1b00 */
[----:B------:R-:W5:Y:S01]  /*26f0*/  LDG.E.64 R14, desc[UR12][R28.64+0x78] ;  /* 0x0000780c1c0e7981 */ /* 0x000f62000c1e1b00 */
[----:B------:R-:W-:-:S04]  /*2700*/  IADD3 R26, PT, PT, R26, 0x10, RZ ;  /* 0x000000101a1a7810 */ /* 0x000fc80007ffe0ff */
[----:B------:R-:W-:Y:S01]  /*2710*/  ISETP.NE.AND P0, PT, R26, RZ, PT ;  /* 0x000000ff1a00720c */ /* 0x000fe20003f05270 */
[----:B------:R-:W-:Y:S02]  /*2720*/  VIADD R0, R0, 0x10 ;  /* 0x0000001000007836 */ /* 0x000fe40000000000 */
[----:B------:R-:W-:Y:S01]  /*2730*/  VIADD R25, R25, 0x10 ;  /* 0x0000001019197836 */ /* 0x000fe20000000000 */
[----:B--2---:R-:W-:Y:S01]  /*2740*/  DFMA R22, R16, R22, R18 ;  /* 0x000000161016722b */ /* 0x004fe20000000012 */
[----:B------:R-:W3:Y:S04]  /*2750*/  LDS.64 R18, [R24+0x18] ;  /* 0x0000180018127984 */ /* 0x000ee80000000a00 */
[----:B------:R-:W4:Y:S03]  /*2760*/  LDS.64 R16, [R24+0x20] ;  /* 0x0000200018107984 */ /* 0x000f260000000a00 */
[----:B---3--:R-:W-:Y:S01]  /*2770*/  DFMA R18, R20, R18, R22 ;  /* 0x000000121412722b */ /* 0x008fe20000000016 */
[----:B------:R-:W5:Y:S04]  /*2780*/  LDS.64 R20, [R24+0x28] ;  /* 0x0000280018147984 */ /* 0x000f680000000a00 */
[----:B------:R-:W0:Y:S03]  /*2790*/  LDS.64 R22, [R24+0x30] ;  /* 0x0000300018167984 */ /* 0x000e260000000a00 */
[----:B----4-:R-:W-:-:S02]  /*27a0*/  DFMA R8, R8, R16, R18 ;  /* 0x000000100808722b */ /* 0x010fc40000000012 */
[----:B------:R1:W2:Y:S06]  /*27b0*/  LDS.64 R18, [R24+0x38] ;  /* 0x0000380018127984 */ /* 0x0002ac0000000a00 */
[----:B-----5:R-:W-:Y:S01]  /*27c0*/  DFMA R8, R10, R20, R8 ;  /* 0x000000140a08722b */ /* 0x020fe20000000008 */
[----:B-1----:R-:W-:-:S07]  /*27d0*/  VIADD R24, R24, 0x80 ;  /* 0x0000008018187836 */ /* 0x002fce0000000000 */
[----:B0-----:R-:W-:-:S08]  /*27e0*/  DFMA R8, R12, R22, R8 ;  /* 0x000000160c08722b */ /* 0x001fd00000000008 */
[----:B--2---:R-:W-:Y:S01]  /*27f0*/  DFMA R18, R14, R18, R8 ;  /* 0x000000120e12722b */ /* 0x004fe20000000008 */
[----:B------:R-:W-:Y:S10]  /*2800*/  @P0 BRA `(.L_x_68) ;  /* 0xfffffffc00200947 */ /* 0x000ff4000383ffff */
.L_x_67:
[----:B------:R-:W-:Y:S01]  /*2810*/  IADD3 R27, PT, PT, R2, UR11, R5 ;  /* 0x0000000b021b7c10 */ /* 0x000fe2000fffe005 */
[----:B------:R-:W-:Y:S06]  /*2820*/  @!P1 BRA `(.L_x_66) ;  /* 0x0000000400449947 */ /* 0x000fec0003800000 */
[----:B------:R-:W-:Y:S02]  /*2830*/  ISETP.GE.U32.AND P0, PT, R4, 0x8, PT ;  /* 0x000000080400780c */ /* 0x000fe40003f06070 */
[----:B------:R-:W-:-:S04]  /*2840*/  LOP3.LUT R26, R3, 0x7, RZ, 0xc0, !PT ;  /* 0x00000007031a7812 */ /* 0x000fc800078ec0ff */
[----:B------:R-:W-:-:S07]  /*2850*/  ISETP.NE.AND P1, PT, R26, RZ, PT ;  /* 0x000000ff1a00720c */ /* 0x000fce0003f25270 */
[----:B------:R-:W-:Y:S06]  /*2860*/  @!P0 BRA `(.L_x_69) ;  /* 0x0000000000848947 */ /* 0x000fec0003800000 */
[----:B------:R-:W1:Y:S01]  /*2870*/  LDC.64 R28, c[0x0][0x388] ;  /* 0x0000e200ff1c7b82 */ /* 0x000e620000000a00 */
[----:B0-----:R-:W-:-:S04]  /*2880*/  VIADD R9, R0, UR11 ;  /* 0x0000000b00097c36 */ /* 0x001fc80008000000 */
[----:B-1----:R-:W-:-:S05]  /*2890*/  IMAD.WIDE R28, R9, 0x8, R28 ;  /* 0x00000008091c7825 */ /* 0x002fca00078e021c */
[----:B------:R-:W2:Y:S04]  /*28a0*/  LDG.E.64 R10, desc[UR12][R28.64] ;  /* 0x0000000c1c0a7981 */ /* 0x000ea8000c1e1b00 */
[----:B----4-:R-:W3:Y:S01]  /*28b0*/  LDG.E.64 R12, desc[UR12][R28.64+0x8] ;  /* 0x0000080c1c0c7981 */ /* 0x010ee2000c1e1b00 */
[----:B------:R-:W0:Y:S03]  /*28c0*/  S2UR UR5, SR_CgaCtaId ;  /* 0x00000000000579c3 */ /* 0x000e260000008800 */
[----:B------:R-:W4:Y:S01]  /*28d0*/  LDG.E.64 R22, desc[UR12][R28.64+0x10] ;  /* 0x0000100c1c167981 */ /* 0x000f22000c1e1b00 */
[----:B------:R-:W-:Y:S01]  /*28e0*/  UMOV UR4, 0x400 ;  /* 0x0000040000047882 */ /* 0x000fe20000000000 */
[----:B------:R-:W-:-:S02]  /*28f0*/  IMAD.IADD R4, R27, 0x1, R0 ;  /* 0x000000011b047824 */ /* 0x000fc400078e0200 */
[----:B------:R-:W5:Y:S01]  /*2900*/  LDG.E.64 R16, desc[UR12][R28.64+0x18] ;  /* 0x0000180c1c107981 */ /* 0x000f62000c1e1b00 */
[----:B0-----:R-:W-:-:S06]  /*2910*/  ULEA UR4, UR5, UR4, 0x18 ;  /* 0x0000000405047291 */ /* 0x001fcc000f8ec0ff */
[----:B------:R-:W-:-:S05]  /*2920*/  LEA R4, R4, UR4, 0x3 ;  /* 0x0000000404047c11 */ /* 0x000fca000f8e18ff */
[----:B------:R-:W2:Y:S04]  /*2930*/  LDS.64 R8, [R4] ;  /* 0x0000000004087984 */ /* 0x000ea80000000a00 */
[----:B------:R-:W3:Y:S04]  /*2940*/  LDS.64 R20, [R4+0x8] ;  /* 0x0000080004147984 */ /* 0x000ee80000000a00 */
[----:B------:R-:W4:Y:S04]  /*2950*/  LDS.64 R14, [R4+0x10] ;  /* 0x00001000040e7984 */ /* 0x000f280000000a00 */
[----:B------:R-:W-:Y:S01]  /*2960*/  LDS.64 R24, [R4+0x38] ;  /* 0x0000380004187984 */ /* 0x000fe20000000a00 */
[----:B--2---:R-:W-:-:S03]  /*2970*/  DFMA R18, R10, R8, R18 ;  /* 0x000000080a12722b */ /* 0x004fc60000000012 */
[----:B------:R-:W2:Y:S04]  /*2980*/  LDG.E.64 R8, desc[UR12][R28.64+0x20] ;  /* 0x0000200c1c087981 */ /* 0x000ea8000c1e1b00 */
[----:B------:R-:W2:Y:S01]  /*2990*/  LDG.E.64 R10, desc[UR12][R28.64+0x28] ;  /* 0x0000280c1c0a7981 */ /* 0x000ea2000c1e1b00 */
[----:B---3--:R-:W-:-:S03]  /*29a0*/  DFMA R20, R12, R20, R18 ;  /* 0x000000140c14722b */ /* 0x008fc60000000012 */
[----:B------:R-:W3:Y:S04]  /*29b0*/  LDG.E.64 R12, desc[UR12][R28.64+0x30] ;  /* 0x0000300c1c0c7981 */ /* 0x000ee8000c1e1b00 */
[----:B------:R-:W3:Y:S01]  /*29c0*/  LDG.E.64 R18, desc[UR12][R28.64+0x38] ;  /* 0x0000380c1c127981 */ /* 0x000ee2000c1e1b00 */
[----:B----4-:R-:W-:-:S03]  /*29d0*/  DFMA R22, R22, R14, R20 ;  /* 0x0000000e1616722b */ /* 0x010fc60000000014 */
[----:B------:R-:W5:Y:S04]  /*29e0*/  LDS.64 R20, [R4+0x18] ;  /* 0x0000180004147984 */ /* 0x000f680000000a00 */
[----:B------:R-:W2:Y:S01]  /*29f0*/  LDS.64 R14, [R4+0x20] ;  /* 0x00002000040e7984 */ /* 0x000ea20000000a00 */
[----:B-----5:R-:W-:-:S03]  /*2a00*/  DFMA R16, R16, R20, R22 ;  /* 0x000000141010722b */ /* 0x020fc60000000016 */
[----:B------:R-:W0:Y:S04]  /*2a10*/  LDS.64 R20, [R4+0x28] ;  /* 0x0000280004147984 */ /* 0x000e280000000a00 */
[----:B------:R-:W3:Y:S01]  /*2a20*/  LDS.64 R22, [R4+0x30] ;  /* 0x0000300004167984 */ /* 0x000ee20000000a00 */
[----:B------:R-:W-:Y:S01]  /*2a30*/  VIADD R0, R0, 0x8 ;  /* 0x0000000800007836 */ /* 0x000fe20000000000 */
[----:B--2---:R-:W-:-:S08]  /*2a40*/  DFMA R8, R8, R14, R16 ;  /* 0x0000000e0808722b */ /* 0x004fd00000000010 */
[----:B0-----:R-:W-:-:S08]  /*2a50*/  DFMA R8, R10, R20, R8 ;  /* 0x000000140a08722b */ /* 0x001fd00000000008 */
[----:B---3--:R-:W-:-:S08]  /*2a60*/  DFMA R8, R12, R22, R8 ;  /* 0x000000160c08722b */ /* 0x008fd00000000008 */
[----:B------:R-:W-:-:S11]  /*2a70*/  DFMA R18, R18, R24, R8 ;  /* 0x000000181212722b */ /* 0x000fd60000000008 */
.L_x_69:
[----:B------:R-:W-:Y:S05]  /*2a80*/  @!P1 BRA `(.L_x_66) ;  /* 0x0000000000ac9947 */ /* 0x000fea0003800000 */
[----:B------:R-:W-:Y:S02]  /*2a90*/  ISETP.GE.U32.AND P0, PT, R26, 0x4, PT ;  /* 0x000000041a00780c */ /* 0x000fe40003f06070 */
[----:B------:R-:W-:-:S04]  /*2aa0*/  LOP3.LUT R3, R3, 0x3, RZ, 0xc0, !PT ;  /* 0x0000000303037812 */ /* 0x000fc800078ec0ff */
[----:B------:R-:W-:-:S07]  /*2ab0*/  ISETP.NE.AND P1, PT, R3, RZ, PT ;  /* 0x000000ff0300720c */ /* 0x000fce0003f25270 */
[----:B------:R-:W-:Y:S06]  /*2ac0*/  @!P0 BRA `(.L_x_70) ;  /* 0x0000000000548947 */ /* 0x000fec0003800000 */
[----:B0-----:R-:W0:Y:S01]  /*2ad0*/  LDC.64 R8, c[0x0][0x388] ;  /* 0x0000e200ff087b82 */ /* 0x001e220000000a00 */
[----:B------:R-:W-:-:S04]  /*2ae0*/  VIADD R29, R0, UR11 ;  /* 0x0000000b001d7c36 */ /* 0x000fc80008000000 */
[----:B0-----:R-:W-:-:S05]  /*2af0*/  IMAD.WIDE R28, R29, 0x8, R8 ;  /* 0x000000081d1c7825 */ /* 0x001fca00078e0208 */
[----:B----4-:R-:W2:Y:S04]  /*2b00*/  LDG.E.64 R14, desc[UR12][R28.64] ;  /* 0x0000000c1c0e7981 */ /* 0x010ea8000c1e1b00 */
[----:B------:R-:W3:Y:S04]  /*2b10*/  LDG.E.64 R12, desc[UR12][R28.64+0x8] ;  /* 0x0000080c1c0c7981 */ /* 0x000ee8000c1e1b00 */
[----:B------:R-:W4:Y:S04]  /*2b20*/  LDG.E.64 R10, desc[UR12][R28.64+0x10] ;  /* 0x0000100c1c0a7981 */ /* 0x000f28000c1e1b00 */
[----:B------:R-:W5:Y:S01]  /*2b30*/  LDG.E.64 R8, desc[UR12][R28.64+0x18] ;  /* 0x0000180c1c087981 */ /* 0x000f62000c1e1b00 */
[----:B------:R-:W0:Y:S01]  /*2b40*/  S2UR UR5, SR_CgaCtaId ;  /* 0x00000000000579c3 */ /* 0x000e220000008800 */
[----:B------:R-:W-:Y:S01]  /*2b50*/  UMOV UR4, 0x400 ;  /* 0x0000040000047882 */ /* 0x000fe20000000000 */
[----:B------:R-:W-:-:S02]  /*2b60*/  IMAD.IADD R27, R27, 0x1, R0 ;  /* 0x000000011b1b7824 */ /* 0x000fc400078e0200 */
[----:B------:R-:W-:Y:S01]  /*2b70*/  VIADD R0, R0, 0x4 ;  /* 0x0000000400007836 */ /* 0x000fe20000000000 */
[----:B0-----:R-:W-:-:S06]  /*2b80*/  ULEA UR4, UR5, UR4, 0x18 ;  /* 0x0000000405047291 */ /* 0x001fcc000f8ec0ff */
[----:B------:R-:W-:-:S05]  /*2b90*/  LEA R27, R27, UR4, 0x3 ;  /* 0x000000041b1b7c11 */ /* 0x000fca000f8e18ff */
[----:B------:R-:W2:Y:S04]  /*2ba0*/  LDS.64 R24, [R27] ;  /* 0x000000001b187984 */ /* 0x000ea80000000a00 */
[----:B------:R-:W3:Y:S04]  /*2bb0*/  LDS.64 R22, [R27+0x8] ;  /* 0x000008001b167984 */ /* 0x000ee80000000a00 */
[----:B------:R-:W4:Y:S04]  /*2bc0*/  LDS.64 R20, [R27+0x10] ;  /* 0x000010001b147984 */ /* 0x000f280000000a00 */
[----:B------:R-:W5:Y:S01]  /*2bd0*/  LDS.64 R16, [R27+0x18] ;  /* 0x000018001b107984 */ /* 0x000f620000000a00 */
[----:B--2---:R-:W-:-:S08]  /*2be0*/  DFMA R14, R14, R24, R18 ;  /* 0x000000180e0e722b */ /* 0x004fd00000000012 */
[----:B---3--:R-:W-:-:S08]  /*2bf0*/  DFMA R12, R12, R22, R14 ;  /* 0x000000160c0c722b */ /* 0x008fd0000000000e */
[----:B----4-:R-:W-:-:S08]  /*2c00*/  DFMA R10, R10, R20, R12 ;  /* 0x000000140a0a722b */ /* 0x010fd0000000000c */
[----:B-----5:R-:W-:-:S11]  /*2c10*/  DFMA R18, R8, R16, R10 ;  /* 0x000000100812722b */ /* 0x020fd6000000000a */
.L_x_70:
[----:B------:R-:W-:Y:S05]  /*2c20*/  @!P1 BRA `(.L_x_66) ;  /* 0x0000000000449947 */ /* 0x000fea0003800000 */
[----:B------:R-:W1:Y:S01]  /*2c30*/  S2UR UR5, SR_CgaCtaId ;  /* 0x00000000000579c3 */ /* 0x000e620000008800 */
[----:B------:R-:W-:Y:S01]  /*2c40*/  VIADD R11, R0, UR11 ;  /* 0x0000000b000b7c36 */ /* 0x000fe20008000000 */
[----:B------:R-:W-:Y:S01]  /*2c50*/  UMOV UR4, 0x400 ;  /* 0x0000040000047882 */ /* 0x000fe20000000000 */
[----:B------:R-:W-:-:S03]  /*2c60*/  IMAD.MOV R10, RZ, RZ, -R3 ;  /* 0x000000ffff0a7224 */ /* 0x000fc600078e0a03 */
[----:B------:R-:W-:Y:S02]  /*2c70*/  IADD3 R2, PT, PT, R2, R11, R5 ;  /* 0x0000000b02027210 */ /* 0x000fe40007ffe005 */
[----:B0-----:R-:W0:Y:S01]  /*2c80*/  LDC.64 R8, c[0x0][0x388] ;  /* 0x0000e200ff087b82 */ /* 0x001e220000000a00 */
[----:B-1----:R-:W-:-:S06]  /*2c90*/  ULEA UR4, UR5, UR4, 0x18 ;  /* 0x0000000405047291 */ /* 0x002fcc000f8ec0ff */
[----:B------:R-:W-:-:S07]  /*2ca0*/  LEA R0, R2, UR4, 0x3 ;  /* 0x0000000402007c11 */ /* 0x000fce000f8e18ff */
.L_x_71:
[C---:B0-----:R-:W-:Y:S01]  /*2cb0*/  IMAD.WIDE R2, R11.reuse, 0x8, R8 ;  /* 0x000000080b027825 */ /* 0x041fe200078e0208 */
[----:B------:R0:W1:Y:S05]  /*2cc0*/  LDS.64 R4, [R0] ;  /* 0x0000000000047984 */ /* 0x00006a0000000a00 */
[----:B------:R-:W1:Y:S01]  /*2cd0*/  LDG.E.64 R2, desc[UR12][R2.64] ;  /* 0x0000000c02027981 */ /* 0x000e62000c1e1b00 */
[----:B------:R-:W-:Y:S02]  /*2ce0*/  VIADD R10, R10, 0x1 ;  /* 0x000000010a0a7836 */ /* 0x000fe40000000000 */
[----:B------:R-:W-:Y:S02]  /*2cf0*/  VIADD R11, R11, 0x1 ;  /* 0x000000010b0b7836 */ /* 0x000fe40000000000 */
[----:B0-----:R-:W-:Y:S01]  /*2d00*/  VIADD R0, R0, 0x8 ;  /* 0x0000000800007836 */ /* 0x001fe20000000000 */
[----:B------:R-:W-:Y:S01]  /*2d10*/  ISETP.NE.AND P0, PT, R10, RZ, PT ;  /* 0x000000ff0a00720c */ /* 0x000fe20003f05270 */
[----:B-1----:R-:W-:-:S12]  /*2d20*/  DFMA R18, R2, R4, R18 ;  /* 0x000000040212722b */ /* 0x002fd80000000012 */
[----:B------:R-:W-:Y:S05]  /*2d30*/  @P0 BRA `(.L_x_71) ;  /* 0xfffffffc00dc0947 */ /* 0x000fea000383ffff */
.L_x_66:
[----:B------:R-:W-:Y:S01]  /*2d40*/  STG.E.64 desc[UR12][R6.64], R18 ;  /* 0x0000001206007986 */ /* 0x000fe2000c101b0c */
[----:B------:R-:W-:Y:S05]  /*2d50*/  EXIT ;  /* 0x000000000000794d */ /* 0x000fea0003800000 */
.L_x_72:
        /* <DEDUP_REMOVED lines=10> */
.L_x_74:


//--------------------- .nv.shared.lambda_25866   --------------------------
	.section	.nv.shared.lambda_25866,"aw",@nobits
	.sectionflags	@""
	.align	8
.nv.shared.lambda_25866:
	.zero		8528


//--------------------- .nv.shared.reserved.0     --------------------------
	.section	.nv.shared.reserved.0,"aw",@nobits
	.weak		__nv_reservedSMEM_offset_0_alias
	.size		__nv_reservedSMEM_offset_0_alias, 0, 64
	.other		__nv_reservedSMEM_offset_0_alias,@"STO_CUDA_RESERVED_SHARED STV_DEFAULT"
__nv_reservedSMEM_offset_0_alias:
	.zero		0
	.zero		64


//--------------------- .nv.shared.lambda_25604   --------------------------
	.section	.nv.shared.lambda_25604,"aw",@nobits
	.sectionflags	@""
	.align	8
.nv.shared.lambda_25604:
	.zero		8528


//--------------------- .nv.constant0.lambda_25866 --------------------------
	.section	.nv.constant0.lambda_25866,"a",@progbits
	.sectionflags	@""
	.align	4
.nv.constant0.lambda_25866:
	.zero		992


//--------------------- .nv.constant0.lambda_25604 --------------------------
	.section	.nv.constant0.lambda_25604,"a",@progbits
	.sectionflags	@""
	.align	4
.nv.constant0.lambda_25604:
	.zero		984


//--------------------- SYMBOLS --------------------------

	.type		.nv.reservedSmem.offset0,@object
	.size		.nv.reservedSmem.offset0,0x4
	.type		.nv.reservedSmem.cap,@object
	.size		.nv.reservedSmem.cap,0x4
